	.target	sm_80

	.elftype	@"ET_EXEC"


//--------------------- .note.nv.tkinfo           --------------------------
	.section	.note.nv.tkinfo,"",@"SHT_NOTE"
	.sectionflags	@"SHF_NOTE_NV_TKINFO"
	.tkinfo
        /*0018*/ 	.word	0x00000002
        /*0030*/ 	.string	""
        /*0030*/ 	.string	"ptxas"
        /*0030*/ 	.string	"Cuda compilation tools, release 13.0, V13.0.88"
        /*0030*/ 	.string	"Build cuda_13.0.r13.0/compiler.36424714_0"
        /*0030*/ 	.string	"-v  -suppress-debug-info  -lineinfo  -arch sm_80 "



//--------------------- .note.nv.cuinfo           --------------------------
	.section	.note.nv.cuinfo,"",@"SHT_NOTE"
	.sectionflags	@"SHF_NOTE_NV_CUINFO"
        /*0018*/ 	.short	0x0002
        /*001a*/ 	.short	0x0050
        /*001c*/ 	.short	0x0082
	.zero		2


//--------------------- .nv.info                  --------------------------
	.section	.nv.info,"",@"SHT_CUDA_INFO"
	.align	4


	//----- nvinfo : EIATTR_REGCOUNT
	.align		4
        /*0000*/ 	.byte	0x04, 0x2f
        /*0002*/ 	.short	(.L_1 - .L_0)
	.align		4
.L_0:
        /*0004*/ 	.word	index@(matmul_kernel)
        /*0008*/ 	.word	0x000000ff


	//----- nvinfo : EIATTR_FRAME_SIZE
	.align		4
.L_1:
        /*000c*/ 	.byte	0x04, 0x11
        /*000e*/ 	.short	(.L_3 - .L_2)
	.align		4
.L_2:
        /*0010*/ 	.word	index@(matmul_kernel)
        /*0014*/ 	.word	0x00000000


	//----- nvinfo : EIATTR_MIN_STACK_SIZE
	.align		4
.L_3:
        /*0018*/ 	.byte	0x04, 0x12
        /*001a*/ 	.short	(.L_5 - .L_4)
	.align		4
.L_4:
        /*001c*/ 	.word	index@(matmul_kernel)
        /*0020*/ 	.word	0x00000000
.L_5:


//--------------------- .nv.info.matmul_kernel    --------------------------
	.section	.nv.info.matmul_kernel,"",@"SHT_CUDA_INFO"
	.sectionflags	@""
	.align	4


	//----- nvinfo : EIATTR_CUDA_API_VERSION
	.align		4
        /*0000*/ 	.byte	0x04, 0x37
        /*0002*/ 	.short	(.L_7 - .L_6)
.L_6:
        /*0004*/ 	.word	0x00000082


	//----- nvinfo : EIATTR_SW2861232_WAR
	.align		4
.L_7:
        /*0008*/ 	.byte	0x01, 0x35
	.zero		2


	//----- nvinfo : EIATTR_PARAM_CBANK
	.align		4
        /*000c*/ 	.byte	0x04, 0x0a
        /*000e*/ 	.short	(.L_9 - .L_8)
	.align		4
.L_8:
        /*0010*/ 	.word	index@(.nv.constant0.matmul_kernel)
        /*0014*/ 	.short	0x0160
        /*0016*/ 	.short	0x0050


	//----- nvinfo : EIATTR_CBANK_PARAM_SIZE
	.align		4
.L_9:
        /*0018*/ 	.byte	0x03, 0x19
        /*001a*/ 	.short	0x0050


	//----- nvinfo : EIATTR_KPARAM_INFO
	.align		4
        /*001c*/ 	.byte	0x04, 0x17
        /*001e*/ 	.short	(.L_11 - .L_10)
.L_10:
        /*0020*/ 	.word	0x00000000
        /*0024*/ 	.short	0x000d
        /*0026*/ 	.short	0x0048
        /*0028*/ 	.byte	0x00, 0xf4, 0x21, 0x00


	//----- nvinfo : EIATTR_KPARAM_INFO
	.align		4
.L_11:
        /*002c*/ 	.byte	0x04, 0x17
        /*002e*/ 	.short	(.L_13 - .L_12)
.L_12:
        /*0030*/ 	.word	0x00000000
        /*0034*/ 	.short	0x000c
        /*0036*/ 	.short	0x0040
        /*0038*/ 	.byte	0x00, 0xf4, 0x21, 0x00


	//----- nvinfo : EIATTR_KPARAM_INFO
	.align		4
.L_13:
        /*003c*/ 	.byte	0x04, 0x17
        /*003e*/ 	.short	(.L_15 - .L_14)
.L_14:
        /*0040*/ 	.word	0x00000000
        /*0044*/ 	.short	0x000b
        /*0046*/ 	.short	0x0038
        /*0048*/ 	.byte	0x00, 0xf0, 0x11, 0x00


	//----- nvinfo : EIATTR_KPARAM_INFO
	.align		4
.L_15:
        /*004c*/ 	.byte	0x04, 0x17
        /*004e*/ 	.short	(.L_17 - .L_16)
.L_16:
        /*0050*/ 	.word	0x00000000
        /*0054*/ 	.short	0x000a
        /*0056*/ 	.short	0x0034
        /*0058*/ 	.byte	0x00, 0xf0, 0x11, 0x00


	//----- nvinfo : EIATTR_KPARAM_INFO
	.align		4
.L_17:
        /*005c*/ 	.byte	0x04, 0x17
        /*005e*/ 	.short	(.L_19 - .L_18)
.L_18:
        /*0060*/ 	.word	0x00000000
        /*0064*/ 	.short	0x0009
        /*0066*/ 	.short	0x0030
        /*0068*/ 	.byte	0x00, 0xf0, 0x11, 0x00


	//----- nvinfo : EIATTR_KPARAM_INFO
	.align		4
.L_19:
        /*006c*/ 	.byte	0x04, 0x17
        /*006e*/ 	.short	(.L_21 - .L_20)
.L_20:
        /*0070*/ 	.word	0x00000000
        /*0074*/ 	.short	0x0008
        /*0076*/ 	.short	0x002c
        /*0078*/ 	.byte	0x00, 0xf0, 0x11, 0x00


	//----- nvinfo : EIATTR_KPARAM_INFO
	.align		4
.L_21:
        /*007c*/ 	.byte	0x04, 0x17
        /*007e*/ 	.short	(.L_23 - .L_22)
.L_22:
        /*0080*/ 	.word	0x00000000
        /*0084*/ 	.short	0x0007
        /*0086*/ 	.short	0x0028
        /*0088*/ 	.byte	0x00, 0xf0, 0x11, 0x00


	//----- nvinfo : EIATTR_KPARAM_INFO
	.align		4
.L_23:
        /*008c*/ 	.byte	0x04, 0x17
        /*008e*/ 	.short	(.L_25 - .L_24)
.L_24:
        /*0090*/ 	.word	0x00000000
        /*0094*/ 	.short	0x0006
        /*0096*/ 	.short	0x0024
        /*0098*/ 	.byte	0x00, 0xf0, 0x11, 0x00


	//----- nvinfo : EIATTR_KPARAM_INFO
	.align		4
.L_25:
        /*009c*/ 	.byte	0x04, 0x17
        /*009e*/ 	.short	(.L_27 - .L_26)
.L_26:
        /*00a0*/ 	.word	0x00000000
        /*00a4*/ 	.short	0x0005
        /*00a6*/ 	.short	0x0020
        /*00a8*/ 	.byte	0x00, 0xf0, 0x11, 0x00


	//----- nvinfo : EIATTR_KPARAM_INFO
	.align		4
.L_27:
        /*00ac*/ 	.byte	0x04, 0x17
        /*00ae*/ 	.short	(.L_29 - .L_28)
.L_28:
        /*00b0*/ 	.word	0x00000000
        /*00b4*/ 	.short	0x0004
        /*00b6*/ 	.short	0x001c
        /*00b8*/ 	.byte	0x00, 0xf0, 0x11, 0x00


	//----- nvinfo : EIATTR_KPARAM_INFO
	.align		4
.L_29:
        /*00bc*/ 	.byte	0x04, 0x17
        /*00be*/ 	.short	(.L_31 - .L_30)
.L_30:
        /*00c0*/ 	.word	0x00000000
        /*00c4*/ 	.short	0x0003
        /*00c6*/ 	.short	0x0018
        /*00c8*/ 	.byte	0x00, 0xf0, 0x11, 0x00


	//----- nvinfo : EIATTR_KPARAM_INFO
	.align		4
.L_31:
        /*00cc*/ 	.byte	0x04, 0x17
        /*00ce*/ 	.short	(.L_33 - .L_32)
.L_32:
        /*00d0*/ 	.word	0x00000000
        /*00d4*/ 	.short	0x0002
        /*00d6*/ 	.short	0x0010
        /*00d8*/ 	.byte	0x00, 0xf4, 0x21, 0x00


	//----- nvinfo : EIATTR_KPARAM_INFO
	.align		4
.L_33:
        /*00dc*/ 	.byte	0x04, 0x17
        /*00de*/ 	.short	(.L_35 - .L_34)
.L_34:
        /*00e0*/ 	.word	0x00000000
        /*00e4*/ 	.short	0x0001
        /*00e6*/ 	.short	0x0008
        /*00e8*/ 	.byte	0x00, 0xf4, 0x21, 0x00


	//----- nvinfo : EIATTR_KPARAM_INFO
	.align		4
.L_35:
        /*00ec*/ 	.byte	0x04, 0x17
        /*00ee*/ 	.short	(.L_37 - .L_36)
.L_36:
        /*00f0*/ 	.word	0x00000000
        /*00f4*/ 	.short	0x0000
        /*00f6*/ 	.short	0x0000
        /*00f8*/ 	.byte	0x00, 0xf4, 0x21, 0x00


	//----- nvinfo : EIATTR_MAXREG_COUNT
	.align		4
.L_37:
        /*00fc*/ 	.byte	0x03, 0x1b
        /*00fe*/ 	.short	0x00ff


	//----- nvinfo : EIATTR_NUM_BARRIERS
	.align		4
        /*0100*/ 	.byte	0x02, 0x4c
        /*0102*/ 	.byte	0x01
	.zero		1


	//----- nvinfo : EIATTR_MERCURY_ISA_VERSION
	.align		4
        /*0104*/ 	.byte	0x03, 0x5f
        /*0106*/ 	.short	0x0000


	//----- nvinfo : EIATTR_EXIT_INSTR_OFFSETS
	.align		4
        /*0108*/ 	.byte	0x04, 0x1c
        /*010a*/ 	.short	(.L_39 - .L_38)


	//   ....[0]....
.L_38:
        /*010c*/ 	.word	0x00003e00


	//   ....[1]....
        /*0110*/ 	.word	0x00003e30


	//----- nvinfo : EIATTR_REQNTID
	.align		4
.L_39:
        /*0114*/ 	.byte	0x04, 0x10
        /*0116*/ 	.short	(.L_41 - .L_40)
.L_40:
        /*0118*/ 	.word	0x00000080
        /*011c*/ 	.word	0x00000001
        /*0120*/ 	.word	0x00000001
.L_41:


//--------------------- .nv.callgraph             --------------------------
	.section	.nv.callgraph,"",@"SHT_CUDA_CALLGRAPH"
	.align	4
	.sectionentsize	8
	.align		4
        /*0000*/ 	.word	0x00000000
	.align		4
        /*0004*/ 	.word	0xffffffff
	.align		4
        /*0008*/ 	.word	0x00000000
	.align		4
        /*000c*/ 	.word	0xfffffffe
	.align		4
        /*0010*/ 	.word	0x00000000
	.align		4
        /*0014*/ 	.word	0xfffffffd
	.align		4
        /*0018*/ 	.word	0x00000000
	.align		4
        /*001c*/ 	.word	0xfffffffc


//--------------------- .nv.rel.action            --------------------------
	.section	.nv.rel.action,"",@"SHT_CUDA_RELOCINFO"
	.align	8
	.sectionentsize	8
        /*0000*/ 	.byte	0x73, 0x00, 0x00, 0x00, 0x00, 0x00, 0x00, 0x00, 0x00, 0x00, 0x00, 0x11, 0x25, 0x00, 0x05, 0x36


//--------------------- .nv.constant0.matmul_kernel --------------------------
	.section	.nv.constant0.matmul_kernel,"a",@progbits
	.sectionflags	@""
	.align	4
.nv.constant0.matmul_kernel:
	.zero		432


//--------------------- .text.matmul_kernel       --------------------------
	.section	.text.matmul_kernel,"ax",@progbits
	.sectioninfo	@"SHI_REGISTERS=255"
	.align	128
        .global         matmul_kernel
        .type           matmul_kernel,@function
        .size           matmul_kernel,(.L_x_5 - matmul_kernel)
        .other          matmul_kernel,@"STO_CUDA_ENTRY STV_DEFAULT"
matmul_kernel:
.text.matmul_kernel:
[----:B------:R-:W-:Y:S02]  /*0000*/  IMAD.MOV.U32 R1, RZ, RZ, c[0x0][0x28] ;  /* 0x00000a00ff017624 */ /* 0x000fe400078e00ff */
[----:B------:R-:W-:Y:S01]  /*0010*/  IMAD.MOV.U32 R0, RZ, RZ, c[0x0][0x17c] ;  /* 0x00005f00ff007624 */ /* 0x000fe200078e00ff */
[----:B------:R-:W0:Y:S01]  /*0020*/  S2R R5, SR_CTAID.X ;  /* 0x0000000000057919 */ /* 0x000e220000002500 */
[----:B------:R-:W-:Y:S02]  /*0030*/  ULDC UR6, c[0x0][0x180] ;  /* 0x0000600000067ab9 */ /* 0x000fe40000000800 */
[----:B------:R-:W-:Y:S01]  /*0040*/  UIADD3 UR6, UR6, 0x1f, URZ ;  /* 0x0000001f06067890 */ /* 0x000fe2000fffe03f */
[----:B------:R-:W-:Y:S01]  /*0050*/  IADD3 R0, R0, 0xf, RZ ;  /* 0x0000000f00007810 */ /* 0x000fe20007ffe0ff */
[----:B------:R-:W1:Y:S01]  /*0060*/  S2R R15, SR_TID.X ;  /* 0x00000000000f7919 */ /* 0x000e620000002100 */
[----:B------:R-:W-:Y:S02]  /*0070*/  ULDC.64 UR8, c[0x0][0x118] ;  /* 0x0000460000087ab9 */ /* 0x000fe40000000a00 */
[----:B------:R-:W-:Y:S01]  /*0080*/  SHF.R.S32.HI R3, RZ, 0x1f, R0 ;  /* 0x0000001fff037819 */ /* 0x000fe20000011400 */
[----:B------:R-:W-:-:S03]  /*0090*/  UISETP.GT.AND UP0, UPT, UR6, 0x1f, UPT ;  /* 0x0000001f0600788c */ /* 0x000fc6000bf04270 */
[----:B------:R-:W-:-:S04]  /*00a0*/  LEA.HI R3, R3, R0, RZ, 0x4 ;  /* 0x0000000003037211 */ /* 0x000fc800078f20ff */
[----:B------:R-:W-:-:S05]  /*00b0*/  SHF.R.S32.HI R3, RZ, 0x4, R3 ;  /* 0x00000004ff037819 */ /* 0x000fca0000011403 */
[----:B------:R-:W-:Y:S01]  /*00c0*/  IMAD.SHL.U32 R4, R3, 0x8, RZ ;  /* 0x0000000803047824 */ /* 0x000fe200078e00ff */
[----:B0-----:R-:W-:-:S04]  /*00d0*/  IABS R8, R5 ;  /* 0x0000000500087213 */ /* 0x001fc80000000000 */
[-C--:B------:R-:W-:Y:S02]  /*00e0*/  IABS R7, R4.reuse ;  /* 0x0000000400077213 */ /* 0x080fe40000000000 */
[----:B------:R-:W-:Y:S02]  /*00f0*/  IABS R10, R4 ;  /* 0x00000004000a7213 */ /* 0x000fe40000000000 */
[----:B------:R-:W0:Y:S01]  /*0100*/  I2F.RP R0, R7 ;  /* 0x0000000700007306 */ /* 0x000e220000209400 */
[C---:B-1----:R-:W-:Y:S02]  /*0110*/  LOP3.LUT R14, R15.reuse, 0x7f, RZ, 0xc0, !PT ;  /* 0x0000007f0f0e7812 */ /* 0x042fe400078ec0ff */
[----:B------:R-:W-:-:S05]  /*0120*/  LOP3.LUT R16, R15, 0x60, RZ, 0xc0, !PT ;  /* 0x000000600f107812 */ /* 0x000fca00078ec0ff */
[----:B0-----:R-:W0:Y:S02]  /*0130*/  MUFU.RCP R0, R0 ;  /* 0x0000000000007308 */ /* 0x001e240000001000 */
[----:B0-----:R-:W-:Y:S01]  /*0140*/  IADD3 R2, R0, 0xffffffe, RZ ;  /* 0x0ffffffe00027810 */ /* 0x001fe20007ffe0ff */
[----:B------:R-:W-:-:S05]  /*0150*/  IMAD.MOV R0, RZ, RZ, -R10 ;  /* 0x000000ffff007224 */ /* 0x000fca00078e0a0a */
[----:B------:R0:W1:Y:S02]  /*0160*/  F2I.FTZ.U32.TRUNC.NTZ R3, R2 ;  /* 0x0000000200037305 */ /* 0x000064000021f000 */
[----:B0-----:R-:W-:Y:S02]  /*0170*/  IMAD.MOV.U32 R2, RZ, RZ, RZ ;  /* 0x000000ffff027224 */ /* 0x001fe400078e00ff */
[----:B-1----:R-:W-:-:S04]  /*0180*/  IMAD.MOV R6, RZ, RZ, -R3 ;  /* 0x000000ffff067224 */ /* 0x002fc800078e0a03 */
[----:B------:R-:W-:Y:S02]  /*0190*/  IMAD R9, R6, R7, RZ ;  /* 0x0000000706097224 */ /* 0x000fe400078e02ff */
[----:B------:R-:W-:Y:S02]  /*01a0*/  IMAD.MOV.U32 R6, RZ, RZ, R8 ;  /* 0x000000ffff067224 */ /* 0x000fe400078e0008 */
[----:B------:R-:W-:-:S06]  /*01b0*/  IMAD.HI.U32 R3, R3, R9, R2 ;  /* 0x0000000903037227 */ /* 0x000fcc00078e0002 */
[----:B------:R-:W-:-:S04]  /*01c0*/  IMAD.HI.U32 R3, R3, R6, RZ ;  /* 0x0000000603037227 */ /* 0x000fc800078e00ff */
[----:B------:R-:W-:-:S05]  /*01d0*/  IMAD R0, R3, R0, R6 ;  /* 0x0000000003007224 */ /* 0x000fca00078e0206 */
[----:B------:R-:W-:-:S13]  /*01e0*/  ISETP.GT.U32.AND P1, PT, R7, R0, PT ;  /* 0x000000000700720c */ /* 0x000fda0003f24070 */
[----:B------:R-:W-:Y:S01]  /*01f0*/  @!P1 IMAD.IADD R0, R0, 0x1, -R7 ;  /* 0x0000000100009824 */ /* 0x000fe200078e0a07 */
[----:B------:R-:W-:Y:S02]  /*0200*/  @!P1 IADD3 R3, R3, 0x1, RZ ;  /* 0x0000000103039810 */ /* 0x000fe40007ffe0ff */
[----:B------:R-:W-:Y:S02]  /*0210*/  ISETP.NE.AND P1, PT, R4, RZ, PT ;  /* 0x000000ff0400720c */ /* 0x000fe40003f25270 */
[----:B------:R-:W-:Y:S02]  /*0220*/  ISETP.GE.U32.AND P0, PT, R0, R7, PT ;  /* 0x000000070000720c */ /* 0x000fe40003f06070 */
[----:B------:R-:W-:-:S04]  /*0230*/  LOP3.LUT R0, R5, R4, RZ, 0x3c, !PT ;  /* 0x0000000405007212 */ /* 0x000fc800078e3cff */
[----:B------:R-:W-:Y:S01]  /*0240*/  ISETP.GE.AND P2, PT, R0, RZ, PT ;  /* 0x000000ff0000720c */ /* 0x000fe20003f46270 */
[----:B------:R-:W-:-:S05]  /*0250*/  IMAD.MOV.U32 R0, RZ, RZ, c[0x0][0x178] ;  /* 0x00005e00ff007624 */ /* 0x000fca00078e00ff */
[----:B------:R-:W-:Y:S02]  /*0260*/  IADD3 R0, R0, 0xff, RZ ;  /* 0x000000ff00007810 */ /* 0x000fe40007ffe0ff */
[----:B------:R-:W-:-:S05]  /*0270*/  @P0 IADD3 R3, R3, 0x1, RZ ;  /* 0x0000000103030810 */ /* 0x000fca0007ffe0ff */
[----:B------:R-:W-:Y:S01]  /*0280*/  IMAD.MOV.U32 R2, RZ, RZ, R3 ;  /* 0x000000ffff027224 */ /* 0x000fe200078e0003 */
[----:B------:R-:W-:-:S03]  /*0290*/  SHF.R.S32.HI R3, RZ, 0x1f, R0 ;  /* 0x0000001fff037819 */ /* 0x000fc60000011400 */
[----:B------:R-:W-:Y:S01]  /*02a0*/  @!P2 IMAD.MOV R2, RZ, RZ, -R2 ;  /* 0x000000ffff02a224 */ /* 0x000fe200078e0a02 */
[----:B------:R-:W-:Y:S02]  /*02b0*/  @!P1 LOP3.LUT R2, RZ, R4, RZ, 0x33, !PT ;  /* 0x00000004ff029212 */ /* 0x000fe400078e33ff */
[----:B------:R-:W-:-:S03]  /*02c0*/  LEA.HI R3, R3, R0, RZ, 0x8 ;  /* 0x0000000003037211 */ /* 0x000fc600078f40ff */
[----:B------:R-:W-:Y:S02]  /*02d0*/  IMAD.SHL.U32 R6, R2, 0x8, RZ ;  /* 0x0000000802067824 */ /* 0x000fe400078e00ff */
[----:B------:R-:W-:-:S03]  /*02e0*/  IMAD.MOV R2, RZ, RZ, -R2 ;  /* 0x000000ffff027224 */ /* 0x000fc600078e0a02 */
[----:B------:R-:W-:Y:S01]  /*02f0*/  LEA.HI.SX32 R3, R3, -R6, 0x18 ;  /* 0x8000000603037211 */ /* 0x000fe200078fc2ff */
[----:B------:R-:W-:-:S03]  /*0300*/  IMAD R4, R4, R2, R5 ;  /* 0x0000000204047224 */ /* 0x000fc600078e0205 */
[----:B------:R-:W-:Y:S02]  /*0310*/  IMNMX R11, R3, 0x8, PT ;  /* 0x00000008030b7817 */ /* 0x000fe40003800200 */
[----:B------:R-:W-:Y:S02]  /*0320*/  IABS R9, R4 ;  /* 0x0000000400097213 */ /* 0x000fe40000000000 */
[----:B------:R-:W-:-:S04]  /*0330*/  IABS R7, R11 ;  /* 0x0000000b00077213 */ /* 0x000fc80000000000 */
[----:B------:R-:W0:Y:S08]  /*0340*/  I2F.RP R0, R7 ;  /* 0x0000000700007306 */ /* 0x000e300000209400 */
[----:B0-----:R-:W0:Y:S02]  /*0350*/  MUFU.RCP R0, R0 ;  /* 0x0000000000007308 */ /* 0x001e240000001000 */
[----:B0-----:R-:W-:-:S06]  /*0360*/  IADD3 R3, R0, 0xffffffe, RZ ;  /* 0x0ffffffe00037810 */ /* 0x001fcc0007ffe0ff */
[----:B------:R-:W0:Y:S02]  /*0370*/  F2I.FTZ.U32.TRUNC.NTZ R3, R3 ;  /* 0x0000000300037305 */ /* 0x000e24000021f000 */
[----:B0-----:R-:W-:-:S04]  /*0380*/  IMAD.MOV R8, RZ, RZ, -R3 ;  /* 0x000000ffff087224 */ /* 0x001fc800078e0a03 */
[----:B------:R-:W-:Y:S01]  /*0390*/  IMAD.MOV.U32 R2, RZ, RZ, R8 ;  /* 0x000000ffff027224 */ /* 0x000fe200078e0008 */
[----:B------:R-:W-:-:S03]  /*03a0*/  IABS R8, R11 ;  /* 0x0000000b00087213 */ /* 0x000fc60000000000 */
[----:B------:R-:W-:Y:S02]  /*03b0*/  IMAD R5, R2, R7, RZ ;  /* 0x0000000702057224 */ /* 0x000fe400078e02ff */
[----:B------:R-:W-:Y:S02]  /*03c0*/  IMAD.MOV.U32 R2, RZ, RZ, RZ ;  /* 0x000000ffff027224 */ /* 0x000fe400078e00ff */
[----:B------:R-:W-:Y:S02]  /*03d0*/  IMAD.MOV R0, RZ, RZ, -R8 ;  /* 0x000000ffff007224 */ /* 0x000fe400078e0a08 */
[----:B------:R-:W-:-:S04]  /*03e0*/  IMAD.HI.U32 R2, R3, R5, R2 ;  /* 0x0000000503027227 */ /* 0x000fc800078e0002 */
[----:B------:R-:W-:Y:S02]  /*03f0*/  IMAD.MOV.U32 R3, RZ, RZ, c[0x0][0x180] ;  /* 0x00006000ff037624 */ /* 0x000fe400078e00ff */
        /* <DEDUP_REMOVED lines=8> */
[----:B------:R-:W-:-:S07]  /*0480*/  ISETP.GE.AND P2, PT, R0, RZ, PT ;  /* 0x000000ff0000720c */ /* 0x000fce0003f46270 */
[----:B------:R-:W-:Y:S02]  /*0490*/  @P0 IADD3 R2, R2, 0x1, RZ ;  /* 0x0000000102020810 */ /* 0x000fe40007ffe0ff */
[----:B------:R-:W-:-:S04]  /*04a0*/  PLOP3.LUT P0, PT, PT, PT, UP0, 0x80, 0x0 ;  /* 0x000000000000781c */ /* 0x000fc80003f0f008 */
[----:B------:R-:W-:Y:S01]  /*04b0*/  @!P2 IMAD.MOV R2, RZ, RZ, -R2 ;  /* 0x000000ffff02a224 */ /* 0x000fe200078e0a02 */
[----:B------:R-:W-:-:S05]  /*04c0*/  @!P1 LOP3.LUT R2, RZ, R11, RZ, 0x33, !PT ;  /* 0x0000000bff029212 */ /* 0x000fca00078e33ff */
[----:B------:R-:W-:Y:S02]  /*04d0*/  IMAD.MOV R0, RZ, RZ, -R2 ;  /* 0x000000ffff007224 */ /* 0x000fe400078e0a02 */
[----:B------:R-:W-:Y:S02]  /*04e0*/  IMAD.SHL.U32 R229, R2, 0x10, RZ ;  /* 0x0000001002e57824 */ /* 0x000fe400078e00ff */
[----:B------:R-:W-:-:S04]  /*04f0*/  IMAD R0, R11, R0, R4 ;  /* 0x000000000b007224 */ /* 0x000fc800078e0204 */
[----:B------:R-:W-:-:S04]  /*0500*/  IMAD.IADD R0, R6, 0x1, R0 ;  /* 0x0000000106007824 */ /* 0x000fc800078e0200 */
[----:B------:R-:W-:-:S05]  /*0510*/  IMAD R227, R0, 0x100, R14 ;  /* 0x0000010000e37824 */ /* 0x000fca00078e020e */
[----:B------:R-:W-:Y:S01]  /*0520*/  IADD3 R231, R227, 0x80, RZ ;  /* 0x00000080e3e77810 */ /* 0x000fe20007ffe0ff */
[----:B------:R-:W-:Y:S05]  /*0530*/  @P0 BRA `(.L_x_0) ;  /* 0x000000a000000947 */ /* 0x000fea0003800000 */
[----:B------:R-:W-:Y:S01]  /*0540*/  IMAD.SHL.U32 R251, R15, 0x100, RZ ;  /* 0x000001000ffb7824 */ /* 0x000fe200078e00ff */
[----:B------:R-:W-:Y:S01]  /*0550*/  CS2R R120, SRZ ;  /* 0x0000000000787805 */ /* 0x000fe2000001ff00 */
[----:B------:R-:W-:Y:S01]  /*0560*/  CS2R R122, SRZ ;  /* 0x00000000007a7805 */ /* 0x000fe2000001ff00 */
[----:B------:R-:W-:Y:S01]  /*0570*/  CS2R R8, SRZ ;  /* 0x0000000000087805 */ /* 0x000fe2000001ff00 */
[----:B------:R-:W-:Y:S01]  /*0580*/  CS2R R10, SRZ ;  /* 0x00000000000a7805 */ /* 0x000fe2000001ff00 */
[----:B------:R-:W-:Y:S01]  /*0590*/  CS2R R100, SRZ ;  /* 0x0000000000647805 */ /* 0x000fe2000001ff00 */
[----:B------:R-:W-:Y:S01]  /*05a0*/  CS2R R102, SRZ ;  /* 0x0000000000667805 */ /* 0x000fe2000001ff00 */
[----:B------:R-:W-:Y:S01]  /*05b0*/  CS2R R4, SRZ ;  /* 0x0000000000047805 */ /* 0x000fe2000001ff00 */
[----:B------:R-:W-:Y:S01]  /*05c0*/  CS2R R6, SRZ ;  /* 0x0000000000067805 */ /* 0x000fe2000001ff00 */
[----:B------:R-:W-:Y:S05]  /*05d0*/  BRA `(.L_x_1) ;  /* 0x00002c2000007947 */ /* 0x000fea0003800000 */
.L_x_0:
[----:B------:R-:W-:Y:S01]  /*05e0*/  IABS R12, c[0x0][0x178] ;  /* 0x00005e00000c7a13 */ /* 0x000fe20000000000 */
[C---:B------:R-:W-:Y:S01]  /*05f0*/  IMAD.SHL.U32 R225, R15.reuse, 0x2, RZ ;  /* 0x000000020fe17824 */ /* 0x040fe200078e00ff */
[----:B------:R-:W-:Y:S01]  /*0600*/  IABS R13, c[0x0][0x17c] ;  /* 0x00005f00000d7a13 */ /* 0x000fe20000000000 */
[----:B------:R-:W-:Y:S01]  /*0610*/  IMAD.SHL.U32 R251, R15, 0x100, RZ ;  /* 0x000001000ffb7824 */ /* 0x000fe200078e00ff */
[----:B------:R-:W0:Y:S01]  /*0620*/  I2F.RP R2, R12 ;  /* 0x0000000c00027306 */ /* 0x000e220000209400 */
[----:B------:R-:W-:Y:S01]  /*0630*/  IABS R8, R231 ;  /* 0x000000e700087213 */ /* 0x000fe20000000000 */
[----:B------:R-:W-:Y:S01]  /*0640*/  ULDC.64 UR4, c[0x0][0x188] ;  /* 0x0000620000047ab9 */ /* 0x000fe20000000a00 */
[----:B------:R-:W-:Y:S01]  /*0650*/  LEA.HI R10, R16, R229, RZ, 0x1b ;  /* 0x000000e5100a7211 */ /* 0x000fe200078fd8ff */
[----:B------:R-:W-:Y:S01]  /*0660*/  USHF.L.U32 UR7, UR5, 0x5, URZ ;  /* 0x0000000505077899 */ /* 0x000fe2000800063f */
[----:B------:R-:W-:Y:S01]  /*0670*/  CS2R R92, SRZ ;  /* 0x00000000005c7805 */ /* 0x000fe2000001ff00 */
[----:B------:R-:W-:Y:S01]  /*0680*/  UIMAD UR10, UR4, 0x1f, URZ ;  /* 0x0000001f040a78a4 */ /* 0x000fe2000f8e023f */
[----:B------:R-:W-:Y:S01]  /*0690*/  ISETP.GE.AND P1, PT, R10, RZ, PT ;  /* 0x000000ff0a00720c */ /* 0x000fe20003f26270 */
[----:B------:R-:W1:Y:S01]  /*06a0*/  I2F.RP R0, R13 ;  /* 0x0000000d00007306 */ /* 0x000e620000209400 */
[----:B------:R-:W-:Y:S01]  /*06b0*/  UIMAD UR11, UR4, 0x1e, URZ ;  /* 0x0000001e040b78a4 */ /* 0x000fe2000f8e023f */
[----:B------:R-:W-:Y:S01]  /*06c0*/  CS2R R94, SRZ ;  /* 0x00000000005e7805 */ /* 0x000fe2000001ff00 */
[----:B------:R-:W-:Y:S01]  /*06d0*/  UIMAD UR12, UR4, 0x1d, URZ ;  /* 0x0000001d040c78a4 */ /* 0x000fe2000f8e023f */
[----:B------:R-:W-:Y:S01]  /*06e0*/  IMAD.U32 R217, RZ, RZ, UR10 ;  /* 0x0000000affd97e24 */ /* 0x000fe2000f8e00ff */
[----:B------:R-:W-:Y:S01]  /*06f0*/  UIMAD UR13, UR4, 0x1c, URZ ;  /* 0x0000001c040d78a4 */ /* 0x000fe2000f8e023f */
[----:B------:R-:W-:Y:S01]  /*0700*/  CS2R R120, SRZ ;  /* 0x0000000000787805 */ /* 0x000fe2000001ff00 */
[----:B------:R-:W-:Y:S01]  /*0710*/  UIMAD UR14, UR4, 0x1b, URZ ;  /* 0x0000001b040e78a4 */ /* 0x000fe2000f8e023f */
[----:B0-----:R-:W0:Y:S01]  /*0720*/  MUFU.RCP R2, R2 ;  /* 0x0000000200027308 */ /* 0x001e220000001000 */
[----:B------:R-:W-:Y:S01]  /*0730*/  UIMAD UR15, UR4, 0x1a, URZ ;  /* 0x0000001a040f78a4 */ /* 0x000fe2000f8e023f */
[----:B------:R-:W-:Y:S01]  /*0740*/  IMAD.U32 R209, RZ, RZ, UR11 ;  /* 0x0000000bffd17e24 */ /* 0x000fe2000f8e00ff */
[----:B------:R-:W-:Y:S01]  /*0750*/  UIMAD UR16, UR4, 0x19, URZ ;  /* 0x00000019041078a4 */ /* 0x000fe2000f8e023f */
[----:B------:R-:W-:Y:S01]  /*0760*/  IMAD.U32 R31, RZ, RZ, UR12 ;  /* 0x0000000cff1f7e24 */ /* 0x000fe2000f8e00ff */
[----:B------:R-:W-:Y:S01]  /*0770*/  UIMAD UR17, UR4, 0x18, URZ ;  /* 0x00000018041178a4 */ /* 0x000fe2000f8e023f */
[----:B------:R-:W-:Y:S01]  /*0780*/  IMAD.U32 R35, RZ, RZ, UR13 ;  /* 0x0000000dff237e24 */ /* 0x000fe2000f8e00ff */
[----:B------:R-:W-:Y:S01]  /*0790*/  UIMAD UR18, UR4, 0x17, URZ ;  /* 0x00000017041278a4 */ /* 0x000fe2000f8e023f */
[----:B-1----:R-:W1:Y:S01]  /*07a0*/  MUFU.RCP R0, R0 ;  /* 0x0000000000007308 */ /* 0x002e620000001000 */
[----:B------:R-:W-:Y:S01]  /*07b0*/  UIMAD UR19, UR4, 0x16, URZ ;  /* 0x00000016041378a4 */ /* 0x000fe2000f8e023f */
[----:B------:R-:W-:Y:S01]  /*07c0*/  IMAD.U32 R39, RZ, RZ, UR14 ;  /* 0x0000000eff277e24 */ /* 0x000fe2000f8e00ff */
[----:B------:R-:W-:Y:S01]  /*07d0*/  UIMAD UR20, UR4, 0x15, URZ ;  /* 0x00000015041478a4 */ /* 0x000fe2000f8e023f */
[----:B------:R-:W-:Y:S01]  /*07e0*/  IMAD.U32 R43, RZ, RZ, UR15 ;  /* 0x0000000fff2b7e24 */ /* 0x000fe2000f8e00ff */
[----:B------:R-:W-:Y:S01]  /*07f0*/  UIMAD UR21, UR4, 0x14, URZ ;  /* 0x00000014041578a4 */ /* 0x000fe2000f8e023f */
[----:B------:R-:W-:Y:S01]  /*0800*/  IMAD.U32 R47, RZ, RZ, UR16 ;  /* 0x00000010ff2f7e24 */ /* 0x000fe2000f8e00ff */
[----:B------:R-:W-:Y:S01]  /*0810*/  UIMAD UR22, UR4, 0x13, URZ ;  /* 0x00000013041678a4 */ /* 0x000fe2000f8e023f */
[----:B0-----:R-:W-:Y:S01]  /*0820*/  IADD3 R6, R2, 0xffffffe, RZ ;  /* 0x0ffffffe02067810 */ /* 0x001fe20007ffe0ff */
[----:B------:R-:W-:Y:S01]  /*0830*/  UIMAD UR23, UR4, 0x12, URZ ;  /* 0x00000012041778a4 */ /* 0x000fe2000f8e023f */
[----:B------:R-:W-:Y:S01]  /*0840*/  IABS R2, R227 ;  /* 0x000000e300027213 */ /* 0x000fe20000000000 */
[----:B------:R-:W-:Y:S01]  /*0850*/  UIMAD UR24, UR4, 0x11, URZ ;  /* 0x00000011041878a4 */ /* 0x000fe2000f8e023f */
[----:B------:R0:W2:Y:S01]  /*0860*/  F2I.FTZ.U32.TRUNC.NTZ R7, R6 ;  /* 0x0000000600077305 */ /* 0x0000a2000021f000 */
[----:B------:R-:W-:Y:S01]  /*0870*/  USHF.L.U32 UR25, UR4, 0x4, URZ ;  /* 0x0000000404197899 */ /* 0x000fe2000800063f */
[----:B------:R-:W-:Y:S01]  /*0880*/  IMAD.U32 R51, RZ, RZ, UR17 ;  /* 0x00000011ff337e24 */ /* 0x000fe2000f8e00ff */
[----:B------:R-:W-:Y:S01]  /*0890*/  UIMAD UR26, UR4, 0xf, URZ ;  /* 0x0000000f041a78a4 */ /* 0x000fe2000f8e023f */
[----:B-1----:R-:W-:Y:S01]  /*08a0*/  IADD3 R4, R0, 0xffffffe, RZ ;  /* 0x0ffffffe00047810 */ /* 0x002fe20007ffe0ff */
[----:B------:R-:W-:Y:S01]  /*08b0*/  UIMAD UR27, UR4, 0xe, URZ ;  /* 0x0000000e041b78a4 */ /* 0x000fe2000f8e023f */
[----:B------:R-:W-:Y:S01]  /*08c0*/  IMAD.U32 R55, RZ, RZ, UR18 ;  /* 0x00000012ff377e24 */ /* 0x000fe2000f8e00ff */
[----:B------:R-:W-:Y:S01]  /*08d0*/  UIMAD UR28, UR4, 0xd, URZ ;  /* 0x0000000d041c78a4 */ /* 0x000fe2000f8e023f */
[----:B------:R-:W1:Y:S01]  /*08e0*/  F2I.FTZ.U32.TRUNC.NTZ R5, R4 ;  /* 0x0000000400057305 */ /* 0x000e62000021f000 */
[----:B0-----:R-:W-:Y:S01]  /*08f0*/  IMAD.MOV.U32 R6, RZ, RZ, RZ ;  /* 0x000000ffff067224 */ /* 0x001fe200078e00ff */
[----:B------:R-:W-:Y:S01]  /*0900*/  UIMAD UR29, UR4, 0xc, URZ ;  /* 0x0000000c041d78a4 */ /* 0x000fe2000f8e023f */
[----:B------:R-:W-:Y:S01]  /*0910*/  IMAD.U32 R59, RZ, RZ, UR19 ;  /* 0x00000013ff3b7e24 */ /* 0x000fe2000f8e00ff */
[----:B------:R-:W-:Y:S01]  /*0920*/  UIMAD UR30, UR4, 0xb, URZ ;  /* 0x0000000b041e78a4 */ /* 0x000fe2000f8e023f */
[----:B------:R-:W-:Y:S01]  /*0930*/  IMAD.U32 R63, RZ, RZ, UR20 ;  /* 0x00000014ff3f7e24 */ /* 0x000fe2000f8e00ff */
[----:B------:R-:W-:Y:S01]  /*0940*/  UIMAD UR31, UR4, 0xa, URZ ;  /* 0x0000000a041f78a4 */ /* 0x000fe2000f8e023f */
[----:B------:R-:W-:Y:S01]  /*0950*/  IMAD.U32 R67, RZ, RZ, UR21 ;  /* 0x00000015ff437e24 */ /* 0x000fe2000f8e00ff */
[----:B------:R-:W-:Y:S01]  /*0960*/  UIMAD UR32, UR4, 0x9, URZ ;  /* 0x00000009042078a4 */ /* 0x000fe2000f8e023f */
[--C-:B--2---:R-:W-:Y:S01]  /*0970*/  IMAD.MOV R9, RZ, RZ, -R7.reuse ;  /* 0x000000ffff097224 */ /* 0x104fe200078e0a07 */
[----:B------:R-:W-:Y:S01]  /*0980*/  USHF.L.U32 UR33, UR4, 0x3, URZ ;  /* 0x0000000304217899 */ /* 0x000fe2000800063f */
[----:B------:R-:W-:Y:S01]  /*0990*/  IMAD.U32 R71, RZ, RZ, UR22 ;  /* 0x00000016ff477e24 */ /* 0x000fe2000f8e00ff */
[----:B------:R-:W-:Y:S01]  /*09a0*/  UIMAD UR34, UR4, 0x7, URZ ;  /* 0x00000007042278a4 */ /* 0x000fe2000f8e023f */
[----:B------:R-:W-:Y:S01]  /*09b0*/  IMAD R9, R9, R12, RZ ;  /* 0x0000000c09097224 */ /* 0x000fe200078e02ff */
[----:B------:R-:W-:Y:S01]  /*09c0*/  UIMAD UR35, UR4, 0x6, URZ ;  /* 0x00000006042378a4 */ /* 0x000fe2000f8e023f */
[----:B------:R-:W-:Y:S01]  /*09d0*/  IMAD.U32 R75, RZ, RZ, UR23 ;  /* 0x00000017ff4b7e24 */ /* 0x000fe2000f8e00ff */
[----:B------:R-:W-:Y:S01]  /*09e0*/  UIMAD UR36, UR4, 0x5, URZ ;  /* 0x00000005042478a4 */ /* 0x000fe2000f8e023f */
[----:B------:R-:W-:Y:S01]  /*09f0*/  IMAD.HI.U32 R7, R7, R9, R6 ;  /* 0x0000000907077227 */ /* 0x000fe200078e0006 */
[----:B------:R-:W-:Y:S01]  /*0a00*/  USHF.L.U32 UR37, UR4, 0x2, URZ ;  /* 0x0000000204257899 */ /* 0x000fe2000800063f */
[----:B------:R-:W-:Y:S01]  /*0a10*/  CS2R R122, SRZ ;  /* 0x00000000007a7805 */ /* 0x000fe2000001ff00 */
[----:B------:R-:W-:Y:S01]  /*0a20*/  UIMAD UR38, UR4, 0x3, URZ ;  /* 0x00000003042678a4 */ /* 0x000fe2000f8e023f */
[----:B-1----:R-:W-:Y:S01]  /*0a30*/  IMAD.MOV R4, RZ, RZ, -R5 ;  /* 0x000000ffff047224 */ /* 0x002fe200078e0a05 */
[----:B------:R-:W-:Y:S01]  /*0a40*/  USHF.L.U32 UR5, UR4, 0x1, URZ ;  /* 0x0000000104057899 */ /* 0x000fe2000800063f */
[C---:B------:R-:W-:Y:S01]  /*0a50*/  IMAD.HI.U32 R0, R7.reuse, R8, RZ ;  /* 0x0000000807007227 */ /* 0x040fe200078e00ff */
[----:B------:R-:W-:Y:S01]  /*0a60*/  USHF.L.U32 UR39, UR4, 0x5, URZ ;  /* 0x0000000504277899 */ /* 0x000fe2000800063f */
[----:B------:R-:W-:Y:S01]  /*0a70*/  CS2R R96, SRZ ;  /* 0x0000000000607805 */ /* 0x000fe2000001ff00 */
[----:B------:R-:W-:Y:S01]  /*0a80*/  USHF.R.S32.HI UR4, URZ, 0x1f, UR6 ;  /* 0x0000001f3f047899 */ /* 0x000fe20008011406 */
[----:B------:R-:W-:Y:S01]  /*0a90*/  IMAD.HI.U32 R7, R7, R2, RZ ;  /* 0x0000000207077227 */ /* 0x000fe200078e00ff */
[----:B------:R-:W-:Y:S01]  /*0aa0*/  CS2R R98, SRZ ;  /* 0x0000000000627805 */ /* 0x000fe2000001ff00 */
[----:B------:R-:W-:Y:S01]  /*0ab0*/  CS2R R100, SRZ ;  /* 0x0000000000647805 */ /* 0x000fe2000001ff00 */
[----:B------:R-:W-:Y:S01]  /*0ac0*/  ULEA.HI UR4, UR4, UR6, URZ, 0x5 ;  /* 0x0000000604047291 */ /* 0x000fe2000f8f283f */
[----:B------:R-:W-:Y:S01]  /*0ad0*/  IMAD.MOV R11, RZ, RZ, -R0 ;  /* 0x000000ffff0b7224 */ /* 0x000fe200078e0a00 */
[----:B------:R-:W-:Y:S01]  /*0ae0*/  IADD3 R0, R10, 0xc, RZ ;  /* 0x0000000c0a007810 */ /* 0x000fe20007ffe0ff */
[----:B------:R-:W-:Y:S01]  /*0af0*/  IMAD R9, R4, R13, RZ ;  /* 0x0000000d04097224 */ /* 0x000fe200078e02ff */
[----:B------:R-:W-:Y:S01]  /*0b00*/  CS2R R102, SRZ ;  /* 0x0000000000667805 */ /* 0x000fe2000001ff00 */
[----:B------:R-:W-:Y:S01]  /*0b10*/  IMAD.MOV.U32 R4, RZ, RZ, RZ ;  /* 0x000000ffff047224 */ /* 0x000fe200078e00ff */
[----:B------:R-:W-:Y:S01]  /*0b20*/  ISETP.GE.AND P0, PT, R0, RZ, PT ;  /* 0x000000ff0000720c */ /* 0x000fe20003f06270 */
[----:B------:R-:W-:Y:S01]  /*0b30*/  IMAD.MOV R7, RZ, RZ, -R7 ;  /* 0x000000ffff077224 */ /* 0x000fe200078e0a07 */
[----:B------:R-:W-:Y:S01]  /*0b40*/  CS2R R104, SRZ ;  /* 0x0000000000687805 */ /* 0x000fe2000001ff00 */
[----:B------:R-:W-:Y:S01]  /*0b50*/  IMAD R8, R12, R11, R8 ;  /* 0x0000000b0c087224 */ /* 0x000fe200078e0208 */
[----:B------:R-:W-:Y:S01]  /*0b60*/  IABS R11, R10 ;  /* 0x0000000a000b7213 */ /* 0x000fe20000000000 */
[----:B------:R-:W-:Y:S01]  /*0b70*/  IMAD.HI.U32 R4, R5, R9, R4 ;  /* 0x0000000905047227 */ /* 0x000fe200078e0004 */
[----:B------:R-:W-:Y:S01]  /*0b80*/  IABS R5, R0 ;  /* 0x0000000000057213 */ /* 0x000fe20000000000 */
[----:B------:R-:W-:Y:S01]  /*0b90*/  CS2R R106, SRZ ;  /* 0x00000000006a7805 */ /* 0x000fe2000001ff00 */
[----:B------:R-:W-:Y:S01]  /*0ba0*/  IADD3 R0, R10, 0x8, RZ ;  /* 0x000000080a007810 */ /* 0x000fe20007ffe0ff */
[C---:B------:R-:W-:Y:S01]  /*0bb0*/  IMAD R9, R12.reuse, R7, R2 ;  /* 0x000000070c097224 */ /* 0x040fe200078e0202 */
[----:B------:R-:W-:Y:S01]  /*0bc0*/  ISETP.GT.U32.AND P4, PT, R12, R8, PT ;  /* 0x000000080c00720c */ /* 0x000fe20003f84070 */
[----:B------:R-:W-:Y:S01]  /*0bd0*/  IMAD.HI.U32 R6, R4, R11, RZ ;  /* 0x0000000b04067227 */ /* 0x000fe200078e00ff */
[----:B------:R-:W-:Y:S01]  /*0be0*/  IADD3 R2, R10, 0x4, RZ ;  /* 0x000000040a027810 */ /* 0x000fe20007ffe0ff */
[----:B------:R-:W-:Y:S01]  /*0bf0*/  CS2R R108, SRZ ;  /* 0x00000000006c7805 */ /* 0x000fe2000001ff00 */
[----:B------:R-:W-:Y:S01]  /*0c00*/  ISETP.GE.AND P3, PT, R0, RZ, PT ;  /* 0x000000ff0000720c */ /* 0x000fe20003f66270 */
[----:B------:R-:W-:Y:S01]  /*0c10*/  IMAD.U32 R79, RZ, RZ, UR24 ;  /* 0x00000018ff4f7e24 */ /* 0x000fe2000f8e00ff */
[----:B------:R-:W-:Y:S01]  /*0c20*/  IABS R7, R0 ;  /* 0x0000000000077213 */ /* 0x000fe20000000000 */
[----:B------:R-:W-:Y:S01]  /*0c30*/  IMAD.HI.U32 R0, R4, R5, RZ ;  /* 0x0000000504007227 */ /* 0x000fe200078e00ff */
[----:B------:R-:W-:Y:S01]  /*0c40*/  ISETP.GT.U32.AND P5, PT, R12, R9, PT ;  /* 0x000000090c00720c */ /* 0x000fe20003fa4070 */
[----:B------:R-:W-:Y:S01]  /*0c50*/  CS2R R110, SRZ ;  /* 0x00000000006e7805 */ /* 0x000fe2000001ff00 */
[----:B------:R-:W-:Y:S01]  /*0c60*/  ISETP.GE.AND P2, PT, R2, RZ, PT ;  /* 0x000000ff0200720c */ /* 0x000fe20003f46270 */
[----:B------:R-:W-:Y:S01]  /*0c70*/  IMAD.MOV R0, RZ, RZ, -R0 ;  /* 0x000000ffff007224 */ /* 0x000fe200078e0a00 */
[----:B------:R-:W-:Y:S01]  /*0c80*/  IABS R2, R2 ;  /* 0x0000000200027213 */ /* 0x000fe20000000000 */
[----:B------:R-:W-:Y:S01]  /*0c90*/  @!P4 IMAD.IADD R8, R8, 0x1, -R12 ;  /* 0x000000010808c824 */ /* 0x000fe200078e0a0c */
[----:B------:R-:W-:Y:S01]  /*0ca0*/  CS2R R112, SRZ ;  /* 0x0000000000707805 */ /* 0x000fe2000001ff00 */
[----:B------:R-:W-:Y:S01]  /*0cb0*/  IMAD.U32 R83, RZ, RZ, UR25 ;  /* 0x00000019ff537e24 */ /* 0x000fe2000f8e00ff */
[----:B------:R-:W-:Y:S01]  /*0cc0*/  CS2R R114, SRZ ;  /* 0x0000000000727805 */ /* 0x000fe2000001ff00 */
[----:B------:R-:W-:Y:S01]  /*0cd0*/  IMAD.MOV.U32 R10, RZ, RZ, R2 ;  /* 0x000000ffff0a7224 */ /* 0x000fe200078e0002 */
[----:B------:R-:W-:Y:S01]  /*0ce0*/  CS2R R116, SRZ ;  /* 0x0000000000747805 */ /* 0x000fe2000001ff00 */
[----:B------:R-:W-:Y:S01]  /*0cf0*/  IMAD R2, R13, R0, R5 ;  /* 0x000000000d027224 */ /* 0x000fe200078e0205 */
[----:B------:R-:W-:Y:S01]  /*0d00*/  CS2R R118, SRZ ;  /* 0x0000000000767805 */ /* 0x000fe2000001ff00 */
[----:B------:R-:W-:Y:S01]  /*0d10*/  @!P5 IMAD.IADD R9, R9, 0x1, -R12 ;  /* 0x000000010909d824 */ /* 0x000fe200078e0a0c */
[----:B------:R-:W-:Y:S01]  /*0d20*/  ISETP.GT.U32.AND P5, PT, R12, R8, PT ;  /* 0x000000080c00720c */ /* 0x000fe20003fa4070 */
[----:B------:R-:W-:Y:S01]  /*0d30*/  IMAD.HI.U32 R0, R4, R7, RZ ;  /* 0x0000000704007227 */ /* 0x000fe200078e00ff */
[----:B------:R-:W-:Y:S01]  /*0d40*/  ISETP.GT.U32.AND P4, PT, R13, R2, PT ;  /* 0x000000020d00720c */ /* 0x000fe20003f84070 */
[----:B------:R-:W-:Y:S01]  /*0d50*/  USHF.R.S32.HI UR6, URZ, 0x5, UR4 ;  /* 0x000000053f067899 */ /* 0x000fe20008011404 */
[----:B------:R-:W-:Y:S01]  /*0d60*/  ISETP.GT.U32.AND P6, PT, R12, R9, PT ;  /* 0x000000090c00720c */ /* 0x000fe20003fc4070 */
[----:B------:R-:W-:-:S02]  /*0d70*/  IMAD.MOV R0, RZ, RZ, -R0 ;  /* 0x000000ffff007224 */ /* 0x000fc400078e0a00 */
[----:B------:R-:W-:-:S04]  /*0d80*/  IMAD.HI.U32 R5, R4, R10, RZ ;  /* 0x0000000a04057227 */ /* 0x000fc800078e00ff */
[----:B------:R-:W-:Y:S02]  /*0d90*/  IMAD R4, R13, R0, R7 ;  /* 0x000000000d047224 */ /* 0x000fe400078e0207 */
[--C-:B------:R-:W-:Y:S01]  /*0da0*/  @!P5 IMAD.IADD R8, R8, 0x1, -R12.reuse ;  /* 0x000000010808d824 */ /* 0x100fe200078e0a0c */
[----:B------:R-:W-:Y:S01]  /*0db0*/  ISETP.GE.AND P5, PT, R231, RZ, PT ;  /* 0x000000ffe700720c */ /* 0x000fe20003fa6270 */
[----:B------:R-:W-:Y:S02]  /*0dc0*/  @!P4 IMAD.IADD R2, R2, 0x1, -R13 ;  /* 0x000000010202c824 */ /* 0x000fe400078e0a0d */
[----:B------:R-:W-:Y:S02]  /*0dd0*/  IMAD.MOV R5, RZ, RZ, -R5 ;  /* 0x000000ffff057224 */ /* 0x000fe400078e0a05 */
[----:B------:R-:W-:Y:S01]  /*0de0*/  @!P6 IMAD.IADD R9, R9, 0x1, -R12 ;  /* 0x000000010909e824 */ /* 0x000fe200078e0a0c */
[C---:B------:R-:W-:Y:S01]  /*0df0*/  ISETP.GT.U32.AND P4, PT, R13.reuse, R2, PT ;  /* 0x000000020d00720c */ /* 0x040fe20003f84070 */
[----:B------:R-:W-:Y:S01]  /*0e00*/  IMAD.MOV R0, RZ, RZ, -R6 ;  /* 0x000000ffff007224 */ /* 0x000fe200078e0a06 */
[C---:B------:R-:W-:Y:S01]  /*0e10*/  ISETP.GT.U32.AND P6, PT, R13.reuse, R4, PT ;  /* 0x000000040d00720c */ /* 0x040fe20003fc4070 */
[----:B------:R-:W-:-:S02]  /*0e20*/  IMAD R6, R13, R5, R10 ;  /* 0x000000050d067224 */ /* 0x000fc400078e020a */
[----:B------:R-:W-:Y:S02]  /*0e30*/  IMAD.SHL.U32 R5, R15, 0x8, RZ ;  /* 0x000000080f057824 */ /* 0x000fe400078e00ff */
[----:B------:R-:W-:Y:S01]  /*0e40*/  IMAD R7, R13, R0, R11 ;  /* 0x000000000d077224 */ /* 0x000fe200078e020b */
[----:B------:R-:W-:Y:S01]  /*0e50*/  LOP3.LUT R0, R15, 0x7, RZ, 0xc0, !PT ;  /* 0x000000070f007812 */ /* 0x000fe200078ec0ff */
[----:B------:R-:W-:Y:S01]  /*0e60*/  @!P5 IMAD.MOV R8, RZ, RZ, -R8 ;  /* 0x000000ffff08d224 */ /* 0x000fe200078e0a08 */
[----:B------:R-:W-:Y:S01]  /*0e70*/  ISETP.GT.U32.AND P5, PT, R13, R6, PT ;  /* 0x000000060d00720c */ /* 0x000fe20003fa4070 */
[----:B------:R-:W-:Y:S01]  /*0e80*/  IMAD.U32 R87, RZ, RZ, UR26 ;  /* 0x0000001aff577e24 */ /* 0x000fe2000f8e00ff */
[----:B------:R-:W-:Y:S01]  /*0e90*/  LOP3.LUT R11, R5, 0x30, RZ, 0xc0, !PT ;  /* 0x00000030050b7812 */ /* 0x000fe200078ec0ff */
[--C-:B------:R-:W-:Y:S01]  /*0ea0*/  @!P4 IMAD.IADD R2, R2, 0x1, -R13.reuse ;  /* 0x000000010202c824 */ /* 0x100fe200078e0a0d */
[----:B------:R-:W-:Y:S01]  /*0eb0*/  ISETP.GT.U32.AND P4, PT, R13, R7, PT ;  /* 0x000000070d00720c */ /* 0x000fe20003f84070 */
[----:B------:R-:W-:Y:S01]  /*0ec0*/  @!P6 IMAD.IADD R4, R4, 0x1, -R13 ;  /* 0x000000010404e824 */ /* 0x000fe200078e0a0d */
[----:B------:R-:W-:Y:S01]  /*0ed0*/  LOP3.LUT R5, R225, 0x10, RZ, 0xc0, !PT ;  /* 0x00000010e1057812 */ /* 0x000fe200078ec0ff */
[C---:B------:R-:W-:Y:S01]  /*0ee0*/  IMAD R12, R0.reuse, 0x40, R11 ;  /* 0x00000040000c7824 */ /* 0x040fe200078e020b */
[----:B------:R-:W-:Y:S01]  /*0ef0*/  ISETP.GE.AND P6, PT, R227, RZ, PT ;  /* 0x000000ffe300720c */ /* 0x000fe20003fc6270 */
[----:B------:R-:W-:Y:S01]  /*0f00*/  IMAD R0, R0, 0x210, RZ ;  /* 0x0000021000007824 */ /* 0x000fe200078e02ff */
[----:B------:R-:W-:Y:S01]  /*0f10*/  LOP3.LUT R5, R5, 0x60, R15, 0xf8, !PT ;  /* 0x0000006005057812 */ /* 0x000fe200078ef80f */
[----:B------:R-:W-:Y:S01]  /*0f20*/  @!P0 IMAD.MOV R2, RZ, RZ, -R2 ;  /* 0x000000ffff028224 */ /* 0x000fe200078e0a02 */
[----:B------:R-:W-:Y:S01]  /*0f30*/  LOP3.LUT R11, R15, 0x1f, RZ, 0xc0, !PT ;  /* 0x0000001f0f0b7812 */ /* 0x000fe200078ec0ff */
[----:B------:R-:W-:Y:S01]  /*0f40*/  @!P5 IMAD.IADD R6, R6, 0x1, -R13 ;  /* 0x000000010606d824 */ /* 0x000fe200078e0a0d */
[----:B------:R-:W-:Y:S01]  /*0f50*/  LOP3.LUT R10, R0, R5, RZ, 0x3c, !PT ;  /* 0x00000005000a7212 */ /* 0x000fe200078e3cff */
[----:B------:R-:W-:Y:S01]  /*0f60*/  IMAD.U32 R91, RZ, RZ, UR27 ;  /* 0x0000001bff5b7e24 */ /* 0x000fe2000f8e00ff */
[----:B------:R-:W-:Y:S01]  /*0f70*/  SHF.R.S32.HI R0, RZ, 0x6, R15 ;  /* 0x00000006ff007819 */ /* 0x000fe2000001140f */
[----:B------:R-:W-:Y:S01]  /*0f80*/  @!P4 IMAD.IADD R7, R7, 0x1, -R13 ;  /* 0x000000010707c824 */ /* 0x000fe200078e0a0d */
[----:B------:R-:W-:Y:S01]  /*0f90*/  ISETP.GT.U32.AND P5, PT, R13, R4, PT ;  /* 0x000000040d00720c */ /* 0x000fe20003fa4070 */
[----:B------:R-:W-:Y:S01]  /*0fa0*/  IMAD R219, R11, c[0x0][0x18c], RZ ;  /* 0x000063000bdb7a24 */ /* 0x000fe200078e02ff */
[----:B------:R-:W-:Y:S01]  /*0fb0*/  SGXT R0, R0, 0x1 ;  /* 0x000000010000781a */ /* 0x000fe20000000200 */
[----:B------:R-:W-:Y:S01]  /*0fc0*/  @!P6 IMAD.MOV R9, RZ, RZ, -R9 ;  /* 0x000000ffff09e224 */ /* 0x000fe200078e0a09 */
[C---:B------:R-:W-:Y:S01]  /*0fd0*/  ISETP.GT.U32.AND P6, PT, R13.reuse, R6, PT ;  /* 0x000000060d00720c */ /* 0x040fe20003fc4070 */
[----:B------:R-:W-:Y:S01]  /*0fe0*/  IMAD.MOV.U32 R15, RZ, RZ, c[0x0][0x188] ;  /* 0x00006200ff0f7624 */ /* 0x000fe200078e00ff */
[----:B------:R-:W-:Y:S01]  /*0ff0*/  ISETP.GT.U32.AND P4, PT, R13, R7, PT ;  /* 0x000000070d00720c */ /* 0x000fe20003f84070 */
[----:B------:R-:W-:Y:S01]  /*1000*/  IMAD.U32 R155, RZ, RZ, UR28 ;  /* 0x0000001cff9b7e24 */ /* 0x000fe2000f8e00ff */
[----:B------:R-:W-:Y:S01]  /*1010*/  LOP3.LUT R0, R0, 0x90, RZ, 0xc0, !PT ;  /* 0x0000009000007812 */ /* 0x000fe200078ec0ff */
[----:B------:R-:W-:Y:S01]  /*1020*/  IMAD.U32 R163, RZ, RZ, UR29 ;  /* 0x0000001dffa37e24 */ /* 0x000fe2000f8e00ff */
[----:B------:R-:W-:Y:S01]  /*1030*/  LOP3.LUT R5, R251, 0x1000, RZ, 0xc0, !PT ;  /* 0x00001000fb057812 */ /* 0x000fe200078ec0ff */
[----:B------:R-:W-:Y:S01]  /*1040*/  IMAD.U32 R167, RZ, RZ, UR30 ;  /* 0x0000001effa77e24 */ /* 0x000fe2000f8e00ff */
[----:B------:R-:W-:Y:S01]  /*1050*/  LOP3.LUT R223, R0, 0x7e, R225, 0x78, !PT ;  /* 0x0000007e00df7812 */ /* 0x000fe200078e78e1 */
[--C-:B------:R-:W-:Y:S01]  /*1060*/  @!P5 IMAD.IADD R4, R4, 0x1, -R13.reuse ;  /* 0x000000010404d824 */ /* 0x100fe200078e0a0d */
[----:B------:R-:W-:Y:S01]  /*1070*/  ISETP.NE.AND P5, PT, RZ, c[0x0][0x178], PT ;  /* 0x00005e00ff007a0c */ /* 0x000fe20003fa5270 */
[----:B------:R-:W-:Y:S01]  /*1080*/  IMAD.IADD R0, R5, 0x1, R10 ;  /* 0x0000000105007824 */ /* 0x000fe200078e020a */
[----:B------:R-:W-:Y:S01]  /*1090*/  LOP3.LUT R5, RZ, c[0x0][0x178], RZ, 0x33, !PT ;  /* 0x00005e00ff057a12 */ /* 0x000fe200078e33ff */
[--C-:B------:R-:W-:Y:S01]  /*10a0*/  @!P6 IMAD.IADD R6, R6, 0x1, -R13.reuse ;  /* 0x000000010606e824 */ /* 0x100fe200078e0a0d */
[----:B------:R-:W-:Y:S01]  /*10b0*/  LEA R222, P0, R219, c[0x0][0x168], 0x1 ;  /* 0x00005a00dbde7a11 */ /* 0x000fe200078008ff */
[----:B------:R-:W-:Y:S01]  /*10c0*/  @!P4 IMAD.IADD R7, R7, 0x1, -R13 ;  /* 0x000000010707c824 */ /* 0x000fe200078e0a0d */
[C---:B------:R-:W-:Y:S01]  /*10d0*/  SEL R8, R5.reuse, R8, !P5 ;  /* 0x0000000805087207 */ /* 0x040fe20006800000 */
[----:B------:R-:W-:Y:S01]  /*10e0*/  @!P3 IMAD.MOV R4, RZ, RZ, -R4 ;  /* 0x000000ffff04b224 */ /* 0x000fe200078e0a04 */
[----:B------:R-:W-:Y:S01]  /*10f0*/  SEL R9, R5, R9, !P5 ;  /* 0x0000000905097207 */ /* 0x000fe20006800000 */
[----:B------:R-:W-:Y:S01]  /*1100*/  @!P2 IMAD.MOV R6, RZ, RZ, -R6 ;  /* 0x000000ffff06a224 */ /* 0x000fe200078e0a06 */
[----:B------:R-:W-:Y:S01]  /*1110*/  ISETP.NE.AND P4, PT, RZ, c[0x0][0x17c], PT ;  /* 0x00005f00ff007a0c */ /* 0x000fe20003f85270 */
[----:B------:R-:W-:Y:S01]  /*1120*/  IMAD R8, R8, c[0x0][0x184], RZ ;  /* 0x0000610008087a24 */ /* 0x000fe200078e02ff */
[----:B------:R-:W-:Y:S01]  /*1130*/  LOP3.LUT R5, RZ, c[0x0][0x17c], RZ, 0x33, !PT ;  /* 0x00005f00ff057a12 */ /* 0x000fe200078e33ff */
[----:B------:R-:W-:Y:S01]  /*1140*/  @!P1 IMAD.MOV R7, RZ, RZ, -R7 ;  /* 0x000000ffff079224 */ /* 0x000fe200078e0a07 */
[----:B------:R-:W-:Y:S01]  /*1150*/  LOP3.LUT R225, R12, 0x30, R225, 0x78, !PT ;  /* 0x000000300ce17812 */ /* 0x000fe200078e78e1 */
[----:B------:R-:W-:Y:S01]  /*1160*/  IMAD R9, R9, c[0x0][0x184], RZ ;  /* 0x0000610009097a24 */ /* 0x000fe200078e02ff */
[C---:B------:R-:W-:Y:S01]  /*1170*/  SEL R239, R5.reuse, R2, !P4 ;  /* 0x0000000205ef7207 */ /* 0x040fe20006000000 */
[----:B------:R-:W-:Y:S01]  /*1180*/  IMAD.WIDE R24, R8, 0x2, RZ ;  /* 0x0000000208187825 */ /* 0x000fe200078e02ff */
[----:B------:R-:W-:-:S02]  /*1190*/  SEL R237, R5, R4, !P4 ;  /* 0x0000000405ed7207 */ /* 0x000fc40006000000 */
[----:B------:R-:W-:Y:S01]  /*11a0*/  SEL R235, R5, R6, !P4 ;  /* 0x0000000605eb7207 */ /* 0x000fe20006000000 */
[----:B------:R-:W-:Y:S01]  /*11b0*/  IMAD.WIDE R26, R9, 0x2, RZ ;  /* 0x00000002091a7825 */ /* 0x000fe200078e02ff */
[----:B------:R-:W-:Y:S02]  /*11c0*/  SEL R233, R5, R7, !P4 ;  /* 0x0000000705e97207 */ /* 0x000fe40006000000 */
[----:B------:R-:W-:Y:S01]  /*11d0*/  LEA.HI.X.SX32 R219, R219, c[0x0][0x16c], 0x1, P0 ;  /* 0x00005b00dbdb7a11 */ /* 0x000fe200000f0eff */
[----:B------:R-:W-:Y:S01]  /*11e0*/  IMAD.SHL.U32 R2, R14, 0x2, RZ ;  /* 0x000000020e027824 */ /* 0x000fe200078e00ff */
[----:B------:R-:W-:Y:S01]  /*11f0*/  LOP3.LUT R4, R223, 0x20, RZ, 0x3c, !PT ;  /* 0x00000020df047812 */ /* 0x000fe200078e3cff */
[----:B------:R-:W-:Y:S02]  /*1200*/  IMAD.U32 R171, RZ, RZ, UR31 ;  /* 0x0000001fffab7e24 */ /* 0x000fe4000f8e00ff */
[----:B------:R-:W-:Y:S01]  /*1210*/  IMAD.U32 R175, RZ, RZ, UR32 ;  /* 0x00000020ffaf7e24 */ /* 0x000fe2000f8e00ff */
[C---:B------:R-:W-:Y:S01]  /*1220*/  LOP3.LUT R249, R2.reuse, 0x10, RZ, 0x3c, !PT ;  /* 0x0000001002f97812 */ /* 0x040fe200078e3cff */
        /* <DEDUP_REMOVED lines=11> */
[----:B------:R-:W-:Y:S01]  /*12e0*/  LOP3.LUT R241, R2, 0x70, RZ, 0x3c, !PT ;  /* 0x0000007002f17812 */ /* 0x000fe200078e3cff */
[----:B------:R-:W-:Y:S01]  /*12f0*/  IMAD.U32 R17, RZ, RZ, UR5 ;  /* 0x00000005ff117e24 */ /* 0x000fe2000f8e00ff */
[----:B------:R-:W-:Y:S01]  /*1300*/  ULDC.64 UR4, c[0x0][0x160] ;  /* 0x0000580000047ab9 */ /* 0x000fe20000000a00 */
[----:B------:R-:W-:-:S04]  /*1310*/  IMAD.WIDE R220, R217, 0x2, R24 ;  /* 0x00000002d9dc7825 */ /* 0x000fc800078e0218 */
        /* <DEDUP_REMOVED lines=30> */
[----:B------:R-:W-:Y:S02]  /*1500*/  IMAD R239, R239, c[0x0][0x190], RZ ;  /* 0x00006400efef7a24 */ /* 0x000fe400078e02ff */
[----:B------:R-:W-:Y:S02]  /*1510*/  IMAD R237, R237, c[0x0][0x190], RZ ;  /* 0x00006400eded7a24 */ /* 0x000fe400078e02ff */
[----:B------:R-:W-:Y:S02]  /*1520*/  IMAD R235, R235, c[0x0][0x190], RZ ;  /* 0x00006400ebeb7a24 */ /* 0x000fe400078e02ff */
[----:B------:R-:W-:Y:S02]  /*1530*/  IMAD R233, R233, c[0x0][0x190], RZ ;  /* 0x00006400e9e97a24 */ /* 0x000fe400078e02ff */
        /* <DEDUP_REMOVED lines=31> */
.L_x_3:
[----:B------:R-:W-:Y:S02]  /*1730*/  ISETP.GT.AND P2, PT, R3, RZ, PT ;  /* 0x000000ff0300720c */ /* 0x000fe40003f44270 */
[----:B------:R-:W-:Y:S02]  /*1740*/  IADD3 R8, P1, R26, UR4, RZ ;  /* 0x000000041a087c10 */ /* 0x000fe4000ff3e0ff */
[----:B------:R-:W-:Y:S02]  /*1750*/  IADD3 R10, P0, R24, UR4, RZ ;  /* 0x00000004180a7c10 */ /* 0x000fe4000ff1e0ff */
[----:B------:R-:W-:Y:S02]  /*1760*/  PRMT R5, RZ, 0x7610, R5 ;  /* 0x00007610ff057816 */ /* 0x000fe40000000005 */
[----:B------:R-:W-:Y:S02]  /*1770*/  PRMT R7, RZ, 0x7610, R7 ;  /* 0x00007610ff077816 */ /* 0x000fe40000000007 */
[----:B------:R-:W-:-:S02]  /*1780*/  IADD3.X R9, R27, UR5, RZ, P1, !PT ;  /* 0x000000051b097c10 */ /* 0x000fc40008ffe4ff */
[----:B------:R-:W-:Y:S02]  /*1790*/  IADD3.X R11, R25, UR5, RZ, P0, !PT ;  /* 0x00000005190b7c10 */ /* 0x000fe400087fe4ff */
[C---:B------:R-:W-:Y:S01]  /*17a0*/  ISETP.GT.AND P3, PT, R3.reuse, 0x1, PT ;  /* 0x000000010300780c */ /* 0x040fe20003f64270 */
[----:B------:R0:W2:Y:S01]  /*17b0*/  @P2 LDG.E.U16 R5, [R8.64] ;  /* 0x0000000808052981 */ /* 0x0000a2000c1e1500 */
[----:B------:R-:W-:Y:S02]  /*17c0*/  IADD3 R12, P1, R14, UR4, RZ ;  /* 0x000000040e0c7c10 */ /* 0x000fe4000ff3e0ff */
[----:B------:R-:W-:Y:S01]  /*17d0*/  IADD3 R124, P0, R22, UR4, RZ ;  /* 0x00000004167c7c10 */ /* 0x000fe2000ff1e0ff */
[----:B------:R1:W3:Y:S01]  /*17e0*/  @P2 LDG.E.U16 R7, [R10.64] ;  /* 0x000000080a072981 */ /* 0x0002e2000c1e1500 */
[----:B------:R-:W-:Y:S02]  /*17f0*/  ISETP.GT.AND P2, PT, R3, 0x2, PT ;  /* 0x000000020300780c */ /* 0x000fe40003f44270 */
[----:B------:R-:W-:-:S02]  /*1800*/  IADD3.X R13, R15, UR5, RZ, P1, !PT ;  /* 0x000000050f0d7c10 */ /* 0x000fc40008ffe4ff */
[----:B------:R-:W-:Y:S02]  /*1810*/  PRMT R133, RZ, 0x7610, R133 ;  /* 0x00007610ff857816 */ /* 0x000fe40000000085 */
[----:B------:R-:W-:Y:S02]  /*1820*/  IADD3.X R125, R23, UR5, RZ, P0, !PT ;  /* 0x00000005177d7c10 */ /* 0x000fe400087fe4ff */
[----:B------:R-:W-:Y:S02]  /*1830*/  PRMT R138, RZ, 0x7610, R138 ;  /* 0x00007610ff8a7816 */ /* 0x000fe4000000008a */
[----:B------:R-:W-:Y:S01]  /*1840*/  IADD3 R128, P1, R16, UR4, RZ ;  /* 0x0000000410807c10 */ /* 0x000fe2000ff3e0ff */
[----:B------:R4:W5:Y:S01]  /*1850*/  @P3 LDG.E.U16 R133, [R12.64] ;  /* 0x000000080c853981 */ /* 0x000962000c1e1500 */
[----:B0-----:R-:W-:Y:S02]  /*1860*/  IADD3 R8, P0, R18, UR4, RZ ;  /* 0x0000000412087c10 */ /* 0x001fe4000ff1e0ff */
[----:B------:R-:W-:Y:S01]  /*1870*/  PRMT R126, RZ, 0x7610, R126 ;  /* 0x00007610ff7e7816 */ /* 0x000fe2000000007e */
[----:B------:R0:W2:Y:S01]  /*1880*/  @P3 LDG.E.U16 R138, [R124.64] ;  /* 0x000000087c8a3981 */ /* 0x0000a2000c1e1500 */
[----:B------:R-:W-:-:S02]  /*1890*/  PRMT R147, RZ, 0x7610, R147 ;  /* 0x00007610ff937816 */ /* 0x000fc40000000093 */
[----:B------:R-:W-:Y:S02]  /*18a0*/  IADD3.X R129, R17, UR5, RZ, P1, !PT ;  /* 0x0000000511817c10 */ /* 0x000fe40008ffe4ff */
[----:B------:R-:W-:Y:S02]  /*18b0*/  IADD3.X R9, R19, UR5, RZ, P0, !PT ;  /* 0x0000000513097c10 */ /* 0x000fe400087fe4ff */
[C---:B------:R-:W-:Y:S01]  /*18c0*/  ISETP.GT.AND P3, PT, R3.reuse, 0x3, PT ;  /* 0x000000030300780c */ /* 0x040fe20003f64270 */
[----:B------:R0:W2:Y:S01]  /*18d0*/  @P2 LDG.E.U16 R126, [R128.64] ;  /* 0x00000008807e2981 */ /* 0x0000a2000c1e1500 */
[----:B-1----:R-:W-:Y:S02]  /*18e0*/  IADD3 R10, P1, R20, UR4, RZ ;  /* 0x00000004140a7c10 */ /* 0x002fe4000ff3e0ff */
[----:B----4-:R-:W-:Y:S01]  /*18f0*/  IADD3 R12, P0, R196, UR4, RZ ;  /* 0x00000004c40c7c10 */ /* 0x010fe2000ff1e0ff */
[----:B------:R1:W4:Y:S01]  /*1900*/  @P2 LDG.E.U16 R147, [R8.64] ;  /* 0x0000000808932981 */ /* 0x000322000c1e1500 */
[----:B------:R-:W-:-:S02]  /*1910*/  ISETP.GT.AND P2, PT, R3, 0x4, PT ;  /* 0x000000040300780c */ /* 0x000fc40003f44270 */
[----:B------:R-:W-:Y:S02]  /*1920*/  IADD3.X R11, R21, UR5, RZ, P1, !PT ;  /* 0x00000005150b7c10 */ /* 0x000fe40008ffe4ff */
[----:B------:R-:W-:Y:S02]  /*1930*/  PRMT R157, RZ, 0x7610, R157 ;  /* 0x00007610ff9d7816 */ /* 0x000fe4000000009d */
[----:B------:R-:W-:Y:S02]  /*1940*/  IADD3.X R13, R197, UR5, RZ, P0, !PT ;  /* 0x00000005c50d7c10 */ /* 0x000fe400087fe4ff */
[----:B------:R-:W-:Y:S02]  /*1950*/  PRMT R156, RZ, 0x7610, R156 ;  /* 0x00007610ff9c7816 */ /* 0x000fe4000000009c */
[----:B0-----:R-:W-:Y:S01]  /*1960*/  IADD3 R124, P1, R194, UR4, RZ ;  /* 0x00000004c27c7c10 */ /* 0x001fe2000ff3e0ff */
[----:B------:R0:W2:Y:S01]  /*1970*/  @P3 LDG.E.U16 R157, [R10.64] ;  /* 0x000000080a9d3981 */ /* 0x0000a2000c1e1500 */
[----:B------:R-:W-:-:S02]  /*1980*/  IADD3 R128, P0, R192, UR4, RZ ;  /* 0x00000004c0807c10 */ /* 0x000fc4000ff1e0ff */
[----:B------:R-:W-:Y:S01]  /*1990*/  PRMT R145, RZ, 0x7610, R145 ;  /* 0x00007610ff917816 */ /* 0x000fe20000000091 */
[----:B------:R0:W2:Y:S01]  /*19a0*/  @P3 LDG.E.U16 R156, [R12.64] ;  /* 0x000000080c9c3981 */ /* 0x0000a2000c1e1500 */
[----:B------:R-:W-:Y:S02]  /*19b0*/  PRMT R144, RZ, 0x7610, R144 ;  /* 0x00007610ff907816 */ /* 0x000fe40000000090 */
[----:B------:R-:W-:Y:S02]  /*19c0*/  IADD3.X R125, R195, UR5, RZ, P1, !PT ;  /* 0x00000005c37d7c10 */ /* 0x000fe40008ffe4ff */
[----:B------:R-:W-:Y:S02]  /*19d0*/  IADD3.X R129, R193, UR5, RZ, P0, !PT ;  /* 0x00000005c1817c10 */ /* 0x000fe400087fe4ff */
[----:B------:R-:W-:Y:S01]  /*19e0*/  ISETP.GT.AND P3, PT, R3, 0x5, PT ;  /* 0x000000050300780c */ /* 0x000fe20003f64270 */
[----:B------:R0:W2:Y:S01]  /*19f0*/  @P2 LDG.E.U16 R145, [R124.64] ;  /* 0x000000087c912981 */ /* 0x0000a2000c1e1500 */
[----:B-1----:R-:W-:-:S02]  /*1a00*/  IADD3 R8, P1, R190, UR4, RZ ;  /* 0x00000004be087c10 */ /* 0x002fc4000ff3e0ff */
[----:B0-----:R-:W-:Y:S01]  /*1a10*/  IADD3 R10, P0, R188, UR4, RZ ;  /* 0x00000004bc0a7c10 */ /* 0x001fe2000ff1e0ff */
[----:B------:R0:W2:Y:S01]  /*1a20*/  @P2 LDG.E.U16 R144, [R128.64] ;  /* 0x0000000880902981 */ /* 0x0000a2000c1e1500 */
[----:B------:R-:W-:Y:S02]  /*1a30*/  ISETP.GT.AND P2, PT, R3, 0x6, PT ;  /* 0x000000060300780c */ /* 0x000fe40003f44270 */
[----:B------:R-:W-:Y:S02]  /*1a40*/  IADD3.X R9, R191, UR5, RZ, P1, !PT ;  /* 0x00000005bf097c10 */ /* 0x000fe40008ffe4ff */
[----:B------:R-:W-:Y:S02]  /*1a50*/  PRMT R137, RZ, 0x7610, R137 ;  /* 0x00007610ff897816 */ /* 0x000fe40000000089 */
[----:B------:R-:W-:Y:S02]  /*1a60*/  IADD3.X R11, R189, UR5, RZ, P0, !PT ;  /* 0x00000005bd0b7c10 */ /* 0x000fe400087fe4ff */
[----:B------:R-:W-:-:S02]  /*1a70*/  PRMT R136, RZ, 0x7610, R136 ;  /* 0x00007610ff887816 */ /* 0x000fc40000000088 */
[----:B------:R-:W-:Y:S01]  /*1a80*/  IADD3 R142, P1, R186, UR4, RZ ;  /* 0x00000004ba8e7c10 */ /* 0x000fe2000ff3e0ff */
[----:B------:R1:W2:Y:S01]  /*1a90*/  @P3 LDG.E.U16 R137, [R8.64] ;  /* 0x0000000808893981 */ /* 0x0002a2000c1e1500 */
[----:B------:R-:W-:Y:S02]  /*1aa0*/  IADD3 R148, P0, R184, UR4, RZ ;  /* 0x00000004b8947c10 */ /* 0x000fe4000ff1e0ff */
[----:B------:R-:W-:Y:S01]  /*1ab0*/  PRMT R131, RZ, 0x7610, R131 ;  /* 0x00007610ff837816 */ /* 0x000fe20000000083 */
[----:B------:R0:W2:Y:S01]  /*1ac0*/  @P3 LDG.E.U16 R136, [R10.64] ;  /* 0x000000080a883981 */ /* 0x0000a2000c1e1500 */
[----:B------:R-:W-:Y:S02]  /*1ad0*/  PRMT R130, RZ, 0x7610, R130 ;  /* 0x00007610ff827816 */ /* 0x000fe40000000082 */
[----:B------:R-:W-:Y:S02]  /*1ae0*/  IADD3.X R143, R187, UR5, RZ, P1, !PT ;  /* 0x00000005bb8f7c10 */ /* 0x000fe40008ffe4ff */
[----:B------:R-:W-:-:S02]  /*1af0*/  IADD3.X R149, R185, UR5, RZ, P0, !PT ;  /* 0x00000005b9957c10 */ /* 0x000fc400087fe4ff */
[C---:B------:R-:W-:Y:S01]  /*1b00*/  ISETP.GT.AND P3, PT, R3.reuse, 0x7, PT ;  /* 0x000000070300780c */ /* 0x040fe20003f64270 */
[----:B------:R0:W2:Y:S01]  /*1b10*/  @P2 LDG.E.U16 R131, [R142.64] ;  /* 0x000000088e832981 */ /* 0x0000a2000c1e1500 */
[----:B------:R-:W-:Y:S02]  /*1b20*/  IADD3 R140, P1, R182, UR4, RZ ;  /* 0x00000004b68c7c10 */ /* 0x000fe4000ff3e0ff */
[----:B------:R-:W-:Y:S01]  /*1b30*/  IADD3 R134, P0, R180, UR4, RZ ;  /* 0x00000004b4867c10 */ /* 0x000fe2000ff1e0ff */
[----:B------:R0:W2:Y:S01]  /*1b40*/  @P2 LDG.E.U16 R130, [R148.64] ;  /* 0x0000000894822981 */ /* 0x0000a2000c1e1500 */
[----:B------:R-:W-:Y:S02]  /*1b50*/  ISETP.GT.AND P2, PT, R3, 0x8, PT ;  /* 0x000000080300780c */ /* 0x000fe40003f44270 */
[----:B------:R-:W-:Y:S02]  /*1b60*/  IADD3.X R141, R183, UR5, RZ, P1, !PT ;  /* 0x00000005b78d7c10 */ /* 0x000fe40008ffe4ff */
[----:B------:R-:W-:-:S02]  /*1b70*/  PRMT R124, RZ, 0x7610, R124 ;  /* 0x00007610ff7c7816 */ /* 0x000fc4000000007c */
[----:B------:R-:W-:Y:S02]  /*1b80*/  PRMT R13, RZ, 0x7610, R13 ;  /* 0x00007610ff0d7816 */ /* 0x000fe4000000000d */
[----:B------:R-:W-:Y:S02]  /*1b90*/  IADD3.X R135, R181, UR5, RZ, P0, !PT ;  /* 0x00000005b5877c10 */ /* 0x000fe400087fe4ff */
[----:B0-----:R-:W-:Y:S01]  /*1ba0*/  IADD3 R128, P1, R178, UR4, RZ ;  /* 0x00000004b2807c10 */ /* 0x001fe2000ff3e0ff */
[----:B------:R0:W2:Y:S01]  /*1bb0*/  @P3 LDG.E.U16 R124, [R140.64] ;  /* 0x000000088c7c3981 */ /* 0x0000a2000c1e1500 */
[----:B------:R-:W-:Y:S02]  /*1bc0*/  IADD3 R10, P0, R176, UR4, RZ ;  /* 0x00000004b00a7c10 */ /* 0x000fe4000ff1e0ff */
[----:B------:R-:W-:Y:S01]  /*1bd0*/  PRMT R6, RZ, 0x7610, R6 ;  /* 0x00007610ff067816 */ /* 0x000fe20000000006 */
[----:B------:R0:W2:Y:S01]  /*1be0*/  @P3 LDG.E.U16 R13, [R134.64] ;  /* 0x00000008860d3981 */ /* 0x0000a2000c1e1500 */
[----:B------:R-:W-:-:S02]  /*1bf0*/  IADD3.X R129, R179, UR5, RZ, P1, !PT ;  /* 0x00000005b3817c10 */ /* 0x000fc40008ffe4ff */
[----:B------:R-:W-:Y:S02]  /*1c00*/  ISETP.GT.AND P3, PT, R3, 0x9, PT ;  /* 0x000000090300780c */ /* 0x000fe40003f64270 */
[----:B-1----:R-:W-:Y:S01]  /*1c10*/  PRMT R8, RZ, 0x7610, R8 ;  /* 0x00007610ff087816 */ /* 0x002fe20000000008 */
[----:B------:R1:W2:Y:S01]  /*1c20*/  @P2 LDG.E.U16 R6, [R128.64] ;  /* 0x0000000880062981 */ /* 0x0002a2000c1e1500 */
[----:B------:R-:W-:Y:S02]  /*1c30*/  IADD3.X R11, R177, UR5, RZ, P0, !PT ;  /* 0x00000005b10b7c10 */ /* 0x000fe400087fe4ff */
[----:B------:R-:W-:-:S03]  /*1c40*/  PRMT R139, RZ, 0x7610, R139 ;  /* 0x00007610ff8b7816 */ /* 0x000fc6000000008b */
[----:B------:R0:W2:Y:S01]  /*1c50*/  @P2 LDG.E.U16 R8, [R10.64] ;  /* 0x000000080a082981 */ /* 0x0000a2000c1e1500 */
[----:B-1----:R-:W-:Y:S02]  /*1c60*/  IADD3 R128, P1, R174, UR4, RZ ;  /* 0x00000004ae807c10 */ /* 0x002fe4000ff3e0ff */
[----:B------:R-:W-:Y:S02]  /*1c70*/  ISETP.GT.AND P2, PT, R3, 0xa, PT ;  /* 0x0000000a0300780c */ /* 0x000fe40003f44270 */
[----:B------:R-:W-:Y:S02]  /*1c80*/  IADD3.X R129, R175, UR5, RZ, P1, !PT ;  /* 0x00000005af817c10 */ /* 0x000fe40008ffe4ff */
[----:B0-----:R-:W-:Y:S02]  /*1c90*/  IADD3 R10, P0, R172, UR4, RZ ;  /* 0x00000004ac0a7c10 */ /* 0x001fe4000ff1e0ff */
[----:B------:R-:W-:Y:S01]  /*1ca0*/  PRMT R146, RZ, 0x7610, R146 ;  /* 0x00007610ff927816 */ /* 0x000fe20000000092 */
[----:B------:R0:W2:Y:S01]  /*1cb0*/  @P3 LDG.E.U16 R139, [R128.64] ;  /* 0x00000008808b3981 */ /* 0x0000a2000c1e1500 */
[----:B------:R-:W-:-:S02]  /*1cc0*/  IADD3.X R11, R173, UR5, RZ, P0, !PT ;  /* 0x00000005ad0b7c10 */ /* 0x000fc400087fe4ff */
[----:B------:R-:W-:Y:S02]  /*1cd0*/  IADD3 R134, P1, R170, UR4, RZ ;  /* 0x00000004aa867c10 */ /* 0x000fe4000ff3e0ff */
[----:B------:R-:W-:Y:S01]  /*1ce0*/  PRMT R159, RZ, 0x7610, R159 ;  /* 0x00007610ff9f7816 */ /* 0x000fe2000000009f */
[----:B------:R1:W2:Y:S01]  /*1cf0*/  @P3 LDG.E.U16 R146, [R10.64] ;  /* 0x000000080a923981 */ /* 0x0002a2000c1e1500 */
[----:B0-----:R-:W-:Y:S02]  /*1d00*/  IADD3 R128, P0, R168, UR4, RZ ;  /* 0x00000004a8807c10 */ /* 0x001fe4000ff1e0ff */
[----:B------:R-:W-:Y:S02]  /*1d10*/  IADD3.X R135, R171, UR5, RZ, P1, !PT ;  /* 0x00000005ab877c10 */ /* 0x000fe40008ffe4ff */
[----:B------:R-:W-:Y:S02]  /*1d20*/  IADD3.X R129, R169, UR5, RZ, P0, !PT ;  /* 0x00000005a9817c10 */ /* 0x000fe400087fe4ff */
[----:B-1----:R-:W-:-:S02]  /*1d30*/  PRMT R10, RZ, 0x7610, R10 ;  /* 0x00007610ff0a7816 */ /* 0x002fc4000000000a */
[----:B------:R-:W-:Y:S01]  /*1d40*/  ISETP.GT.AND P3, PT, R3, 0xb, PT ;  /* 0x0000000b0300780c */ /* 0x000fe20003f64270 */
[----:B------:R0:W2:Y:S04]  /*1d50*/  @P2 LDG.E.U16 R159, [R128.64] ;  /* 0x00000008809f2981 */ /* 0x0000a8000c1e1500 */
[----:B------:R1:W2:Y:S01]  /*1d60*/  @P2 LDG.E.U16 R10, [R134.64] ;  /* 0x00000008860a2981 */ /* 0x0002a2000c1e1500 */
[----:B------:R-:W-:Y:S02]  /*1d70*/  PRMT R151, RZ, 0x7610, R151 ;  /* 0x00007610ff977816 */ /* 0x000fe40000000097 */
[----:B------:R-:W-:Y:S02]  /*1d80*/  PRMT R150, RZ, 0x7610, R150 ;  /* 0x00007610ff967816 */ /* 0x000fe40000000096 */
[----:B0-----:R-:W-:-:S02]  /*1d90*/  IADD3 R128, P0, R164, UR4, RZ ;  /* 0x00000004a4807c10 */ /* 0x001fc4000ff1e0ff */
[----:B-1----:R-:W-:Y:S02]  /*1da0*/  IADD3 R134, P1, R166, UR4, RZ ;  /* 0x00000004a6867c10 */ /* 0x002fe4000ff3e0ff */
[----:B------:R-:W-:Y:S02]  /*1db0*/  IADD3.X R129, R165, UR5, RZ, P0, !PT ;  /* 0x00000005a5817c10 */ /* 0x000fe400087fe4ff */
[----:B------:R-:W-:Y:S02]  /*1dc0*/  IADD3.X R135, R167, UR5, RZ, P1, !PT ;  /* 0x00000005a7877c10 */ /* 0x000fe40008ffe4ff */
[----:B------:R-:W-:Y:S01]  /*1dd0*/  ISETP.GT.AND P2, PT, R3, 0xc, PT ;  /* 0x0000000c0300780c */ /* 0x000fe20003f44270 */
[----:B------:R0:W2:Y:S04]  /*1de0*/  @P3 LDG.E.U16 R150, [R128.64] ;  /* 0x0000000880963981 */ /* 0x0000a8000c1e1500 */
[----:B------:R1:W2:Y:S01]  /*1df0*/  @P3 LDG.E.U16 R151, [R134.64] ;  /* 0x0000000886973981 */ /* 0x0002a2000c1e1500 */
[----:B------:R-:W-:-:S02]  /*1e00*/  PRMT R143, RZ, 0x7610, R143 ;  /* 0x00007610ff8f7816 */ /* 0x000fc4000000008f */
[----:B------:R-:W-:Y:S02]  /*1e10*/  ISETP.GT.AND P3, PT, R3, 0xd, PT ;  /* 0x0000000d0300780c */ /* 0x000fe40003f64270 */
[----:B0-----:R-:W-:Y:S02]  /*1e20*/  IADD3 R128, P0, R160, UR4, RZ ;  /* 0x00000004a0807c10 */ /* 0x001fe4000ff1e0ff */
[----:B-1----:R-:W-:Y:S02]  /*1e30*/  IADD3 R134, P1, R162, UR4, RZ ;  /* 0x00000004a2867c10 */ /* 0x002fe4000ff3e0ff */
[----:B------:R-:W-:Y:S02]  /*1e40*/  PRMT R142, RZ, 0x7610, R142 ;  /* 0x00007610ff8e7816 */ /* 0x000fe4000000008e */
[----:B------:R-:W-:Y:S02]  /*1e50*/  IADD3.X R135, R163, UR5, RZ, P1, !PT ;  /* 0x00000005a3877c10 */ /* 0x000fe40008ffe4ff */
[----:B------:R-:W-:-:S02]  /*1e60*/  IADD3.X R129, R161, UR5, RZ, P0, !PT ;  /* 0x00000005a1817c10 */ /* 0x000fc400087fe4ff */
[----:B------:R-:W-:Y:S01]  /*1e70*/  IADD3 R140, P1, R154, UR4, RZ ;  /* 0x000000049a8c7c10 */ /* 0x000fe2000ff3e0ff */
[----:B------:R0:W2:Y:S04]  /*1e80*/  @P2 LDG.E.U16 R143, [R134.64] ;  /* 0x00000008868f2981 */ /* 0x0000a8000c1e1500 */
[----:B------:R1:W2:Y:S01]  /*1e90*/  @P2 LDG.E.U16 R142, [R128.64] ;  /* 0x00000008808e2981 */ /* 0x0002a2000c1e1500 */
[----:B------:R-:W-:Y:S02]  /*1ea0*/  IADD3.X R141, R155, UR5, RZ, P1, !PT ;  /* 0x000000059b8d7c10 */ /* 0x000fe40008ffe4ff */
[----:B------:R-:W-:Y:S02]  /*1eb0*/  ISETP.GT.AND P2, PT, R3, 0xe, PT ;  /* 0x0000000e0300780c */ /* 0x000fe40003f44270 */
[----:B0-----:R-:W-:-:S02]  /*1ec0*/  PRMT R135, RZ, 0x7610, R135 ;  /* 0x00007610ff877816 */ /* 0x001fc40000000087 */
[----:B-1----:R-:W-:Y:S02]  /*1ed0*/  IADD3 R128, P0, R152, UR4, RZ ;  /* 0x0000000498807c10 */ /* 0x002fe4000ff1e0ff */
[----:B------:R-:W-:Y:S02]  /*1ee0*/  PRMT R134, RZ, 0x7610, R134 ;  /* 0x00007610ff867816 */ /* 0x000fe40000000086 */
[----:B------:R0:W2:Y:S01]  /*1ef0*/  @P3 LDG.E.U16 R135, [R140.64] ;  /* 0x000000088c873981 */ /* 0x0000a2000c1e1500 */
[----:B------:R-:W-:Y:S02]  /*1f00*/  IADD3.X R129, R153, UR5, RZ, P0, !PT ;  /* 0x0000000599817c10 */ /* 0x000fe400087fe4ff */
[----:B------:R-:W-:-:S03]  /*1f10*/  IADD3 R148, P1, R90, UR4, RZ ;  /* 0x000000045a947c10 */ /* 0x000fc6000ff3e0ff */
[----:B------:R1:W2:Y:S01]  /*1f20*/  @P3 LDG.E.U16 R134, [R128.64] ;  /* 0x0000000880863981 */ /* 0x0002a2000c1e1500 */
[----:B0-----:R-:W-:Y:S02]  /*1f30*/  IADD3 R140, P0, R88, UR4, RZ ;  /* 0x00000004588c7c10 */ /* 0x001fe4000ff1e0ff */
[----:B------:R-:W-:Y:S02]  /*1f40*/  IADD3.X R149, R91, UR5, RZ, P1, !PT ;  /* 0x000000055b957c10 */ /* 0x000fe40008ffe4ff */
[----:B------:R-:W-:Y:S02]  /*1f50*/  IADD3.X R141, R89, UR5, RZ, P0, !PT ;  /* 0x00000005598d7c10 */ /* 0x000fe400087fe4ff */
[----:B-1----:R-:W-:Y:S02]  /*1f60*/  PRMT R129, RZ, 0x7610, R129 ;  /* 0x00007610ff817816 */ /* 0x002fe40000000081 */
[----:B------:R-:W-:Y:S02]  /*1f70*/  PRMT R128, RZ, 0x7610, R128 ;  /* 0x00007610ff807816 */ /* 0x000fe40000000080 */
[----:B------:R-:W-:-:S02]  /*1f80*/  ISETP.GT.AND P3, PT, R3, 0xf, PT ;  /* 0x0000000f0300780c */ /* 0x000fc40003f64270 */
[----:B------:R0:W2:Y:S04]  /*1f90*/  @P2 LDG.E.U16 R129, [R148.64] ;  /* 0x0000000894812981 */ /* 0x0000a8000c1e1500 */
[----:B------:R1:W2:Y:S01]  /*1fa0*/  @P2 LDG.E.U16 R128, [R140.64] ;  /* 0x000000088c802981 */ /* 0x0002a2000c1e1500 */
[----:B------:R-:W-:Y:S02]  /*1fb0*/  PRMT R12, RZ, 0x7610, R12 ;  /* 0x00007610ff0c7816 */ /* 0x000fe4000000000c */
[----:B------:R-:W-:Y:S02]  /*1fc0*/  PRMT R11, RZ, 0x7610, R11 ;  /* 0x00007610ff0b7816 */ /* 0x000fe4000000000b */
[----:B0-----:R-:W-:Y:S02]  /*1fd0*/  IADD3 R148, P1, R86, UR4, RZ ;  /* 0x0000000456947c10 */ /* 0x001fe4000ff3e0ff */
[----:B-1----:R-:W-:-:S02]  /*1fe0*/  IADD3 R140, P0, R84, UR4, RZ ;  /* 0x00000004548c7c10 */ /* 0x002fc4000ff1e0ff */
[----:B------:R-:W-:Y:S02]  /*1ff0*/  IADD3.X R149, R87, UR5, RZ, P1, !PT ;  /* 0x0000000557957c10 */ /* 0x000fe40008ffe4ff */
[----:B------:R-:W-:Y:S02]  /*2000*/  IADD3.X R141, R85, UR5, RZ, P0, !PT ;  /* 0x00000005558d7c10 */ /* 0x000fe400087fe4ff */
[----:B------:R-:W-:Y:S01]  /*2010*/  ISETP.GT.AND P2, PT, R3, 0x10, PT ;  /* 0x000000100300780c */ /* 0x000fe20003f44270 */
[----:B------:R0:W2:Y:S04]  /*2020*/  @P3 LDG.E.U16 R12, [R148.64] ;  /* 0x00000008940c3981 */ /* 0x0000a8000c1e1500 */
[----:B------:R1:W2:Y:S01]  /*2030*/  @P3 LDG.E.U16 R11, [R140.64] ;  /* 0x000000088c0b3981 */ /* 0x0002a2000c1e1500 */
[----:B------:R-:W-:-:S02]  /*2040*/  PRMT R4, RZ, 0x7610, R4 ;  /* 0x00007610ff047816 */ /* 0x000fc40000000004 */
[----:B------:R-:W-:Y:S02]  /*2050*/  PRMT R125, RZ, 0x7610, R125 ;  /* 0x00007610ff7d7816 */ /* 0x000fe4000000007d */
[----:B0-----:R-:W-:Y:S02]  /*2060*/  IADD3 R148, P1, R82, UR4, RZ ;  /* 0x0000000452947c10 */ /* 0x001fe4000ff3e0ff */
[----:B-1----:R-:W-:Y:S02]  /*2070*/  IADD3 R140, P0, R80, UR4, RZ ;  /* 0x00000004508c7c10 */ /* 0x002fe4000ff1e0ff */
        /* <DEDUP_REMOVED lines=34> */
[----:B------:R-:W-:Y:S02]  /*22a0*/  ISETP.GT.AND P3, PT, R3, 0x15, PT ;  /* 0x000000150300780c */ /* 0x000fe40003f64270 */
[----:B------:R-:W-:Y:S02]  /*22b0*/  IADD3.X R199, R67, UR5, RZ, P1, !PT ;  /* 0x0000000543c77c10 */ /* 0x000fe40008ffe4ff */
[----:B-1----:R-:W-:Y:S02]  /*22c0*/  PRMT R141, RZ, 0x7610, R141 ;  /* 0x00007610ff8d7816 */ /* 0x002fe4000000008d */
[----:B------:R-:W-:Y:S02]  /*22d0*/  PRMT R140, RZ, 0x7610, R140 ;  /* 0x00007610ff8c7816 */ /* 0x000fe4000000008c */
[----:B------:R-:W-:-:S02]  /*22e0*/  IADD3.X R201, R65, UR5, RZ, P0, !PT ;  /* 0x0000000541c97c10 */ /* 0x000fc400087fe4ff */
[----:B------:R0:W2:Y:S04]  /*22f0*/  @P2 LDG.E.U16 R141, [R198.64] ;  /* 0x00000008c68d2981 */ /* 0x0000a8000c1e1500 */
[----:B------:R1:W2:Y:S01]  /*2300*/  @P2 LDG.E.U16 R140, [R200.64] ;  /* 0x00000008c88c2981 */ /* 0x0002a2000c1e1500 */
[----:B0-----:R-:W-:Y:S02]  /*2310*/  IADD3 R198, P1, R62, UR4, RZ ;  /* 0x000000043ec67c10 */ /* 0x001fe4000ff3e0ff */
[----:B-1----:R-:W-:Y:S02]  /*2320*/  PRMT R200, RZ, 0x7610, R200 ;  /* 0x00007610ffc87816 */ /* 0x002fe400000000c8 */
[----:B------:R-:W-:Y:S02]  /*2330*/  IADD3.X R199, R63, UR5, RZ, P1, !PT ;  /* 0x000000053fc77c10 */ /* 0x000fe40008ffe4ff */
[----:B------:R-:W-:-:S02]  /*2340*/  IADD3 R202, P0, R60, UR4, RZ ;  /* 0x000000043cca7c10 */ /* 0x000fc4000ff1e0ff */
[----:B------:R-:W-:Y:S01]  /*2350*/  ISETP.GT.AND P2, PT, R3, 0x16, PT ;  /* 0x000000160300780c */ /* 0x000fe20003f44270 */
[----:B------:R0:W2:Y:S01]  /*2360*/  @P3 LDG.E.U16 R200, [R198.64] ;  /* 0x00000008c6c83981 */ /* 0x0000a2000c1e1500 */
[----:B------:R-:W-:Y:S02]  /*2370*/  PRMT R201, RZ, 0x7610, R201 ;  /* 0x00007610ffc97816 */ /* 0x000fe400000000c9 */
[----:B------:R-:W-:Y:S02]  /*2380*/  IADD3.X R203, R61, UR5, RZ, P0, !PT ;  /* 0x000000053dcb7c10 */ /* 0x000fe400087fe4ff */
[----:B------:R-:W-:-:S03]  /*2390*/  PRMT R206, RZ, 0x7610, R206 ;  /* 0x00007610ffce7816 */ /* 0x000fc600000000ce */
[----:B------:R1:W2:Y:S01]  /*23a0*/  @P3 LDG.E.U16 R201, [R202.64] ;  /* 0x00000008cac93981 */ /* 0x0002a2000c1e1500 */
[----:B0-----:R-:W-:Y:S02]  /*23b0*/  IADD3 R198, P1, R58, UR4, RZ ;  /* 0x000000043ac67c10 */ /* 0x001fe4000ff3e0ff */
[----:B------:R-:W-:Y:S02]  /*23c0*/  ISETP.GT.AND P3, PT, R3, 0x17, PT ;  /* 0x000000170300780c */ /* 0x000fe40003f64270 */
[----:B------:R-:W-:Y:S02]  /*23d0*/  IADD3.X R199, R59, UR5, RZ, P1, !PT ;  /* 0x000000053bc77c10 */ /* 0x000fe40008ffe4ff */
[----:B-1----:R-:W-:-:S03]  /*23e0*/  IADD3 R202, P0, R56, UR4, RZ ;  /* 0x0000000438ca7c10 */ /* 0x002fc6000ff1e0ff */
[----:B------:R0:W2:Y:S01]  /*23f0*/  @P2 LDG.E.U16 R206, [R198.64] ;  /* 0x00000008c6ce2981 */ /* 0x0000a2000c1e1500 */
[----:B------:R-:W-:Y:S02]  /*2400*/  PRMT R207, RZ, 0x7610, R207 ;  /* 0x00007610ffcf7816 */ /* 0x000fe400000000cf */
[----:B------:R-:W-:Y:S02]  /*2410*/  IADD3.X R203, R57, UR5, RZ, P0, !PT ;  /* 0x0000000539cb7c10 */ /* 0x000fe400087fe4ff */
[----:B------:R-:W-:-:S03]  /*2420*/  PRMT R210, RZ, 0x7610, R210 ;  /* 0x00007610ffd27816 */ /* 0x000fc600000000d2 */
[----:B------:R1:W2:Y:S01]  /*2430*/  @P2 LDG.E.U16 R207, [R202.64] ;  /* 0x00000008cacf2981 */ /* 0x0002a2000c1e1500 */
[----:B0-----:R-:W-:-:S04]  /*2440*/  IADD3 R198, P1, R54, UR4, RZ ;  /* 0x0000000436c67c10 */ /* 0x001fc8000ff3e0ff */
[----:B------:R-:W-:Y:S02]  /*2450*/  IADD3.X R199, R55, UR5, RZ, P1, !PT ;  /* 0x0000000537c77c10 */ /* 0x000fe40008ffe4ff */
[----:B------:R-:W-:Y:S02]  /*2460*/  ISETP.GT.AND P4, PT, R3, 0x18, PT ;  /* 0x000000180300780c */ /* 0x000fe40003f84270 */
[----:B-1----:R-:W-:Y:S01]  /*2470*/  IADD3 R202, P0, R52, UR4, RZ ;  /* 0x0000000434ca7c10 */ /* 0x002fe2000ff1e0ff */
[----:B------:R0:W2:Y:S01]  /*2480*/  @P3 LDG.E.U16 R210, [R198.64] ;  /* 0x00000008c6d23981 */ /* 0x0000a2000c1e1500 */
[----:B------:R-:W-:Y:S02]  /*2490*/  PRMT R211, RZ, 0x7610, R211 ;  /* 0x00007610ffd37816 */ /* 0x000fe400000000d3 */
[----:B------:R-:W-:Y:S02]  /*24a0*/  IADD3.X R203, R53, UR5, RZ, P0, !PT ;  /* 0x0000000535cb7c10 */ /* 0x000fe400087fe4ff */
[----:B------:R-:W-:-:S02]  /*24b0*/  ISETP.GT.AND P0, PT, R3, 0x19, PT ;  /* 0x000000190300780c */ /* 0x000fc40003f04270 */
[----:B------:R-:W-:Y:S01]  /*24c0*/  PRMT R214, RZ, 0x7610, R214 ;  /* 0x00007610ffd67816 */ /* 0x000fe200000000d6 */
[----:B------:R1:W2:Y:S01]  /*24d0*/  @P3 LDG.E.U16 R211, [R202.64] ;  /* 0x00000008cad33981 */ /* 0x0002a2000c1e1500 */
[----:B0-----:R-:W-:-:S04]  /*24e0*/  IADD3 R198, P1, R50, UR4, RZ ;  /* 0x0000000432c67c10 */ /* 0x001fc8000ff3e0ff */
[----:B------:R-:W-:Y:S02]  /*24f0*/  IADD3.X R199, R51, UR5, RZ, P1, !PT ;  /* 0x0000000533c77c10 */ /* 0x000fe40008ffe4ff */
[----:B------:R-:W-:Y:S02]  /*2500*/  IADD3 R204, P1, R46, UR4, RZ ;  /* 0x000000042ecc7c10 */ /* 0x000fe4000ff3e0ff */
[----:B-1----:R-:W-:Y:S01]  /*2510*/  IADD3 R202, P2, R48, UR4, RZ ;  /* 0x0000000430ca7c10 */ /* 0x002fe2000ff5e0ff */
[----:B------:R0:W4:Y:S01]  /*2520*/  @P4 LDG.E.U16 R214, [R198.64] ;  /* 0x00000008c6d64981 */ /* 0x000122000c1e1500 */
[----:B------:R-:W-:Y:S02]  /*2530*/  PRMT R218, RZ, 0x7610, R218 ;  /* 0x00007610ffda7816 */ /* 0x000fe400000000da */
[----:B------:R-:W-:Y:S02]  /*2540*/  IADD3.X R205, R47, UR5, RZ, P1, !PT ;  /* 0x000000052fcd7c10 */ /* 0x000fe40008ffe4ff */
[----:B------:R-:W-:-:S02]  /*2550*/  PRMT R215, RZ, 0x7610, R215 ;  /* 0x00007610ffd77816 */ /* 0x000fc400000000d7 */
[----:B------:R-:W-:Y:S01]  /*2560*/  IADD3.X R203, R49, UR5, RZ, P2, !PT ;  /* 0x0000000531cb7c10 */ /* 0x000fe200097fe4ff */
[----:B------:R1:W4:Y:S01]  /*2570*/  @P0 LDG.E.U16 R218, [R204.64] ;  /* 0x00000008ccda0981 */ /* 0x000322000c1e1500 */
[----:B------:R-:W-:Y:S02]  /*2580*/  ISETP.GT.AND P3, PT, R3, 0x1a, PT ;  /* 0x0000001a0300780c */ /* 0x000fe40003f64270 */
[----:B0-----:R-:W-:Y:S01]  /*2590*/  IADD3 R198, P2, R44, UR4, RZ ;  /* 0x000000042cc67c10 */ /* 0x001fe2000ff5e0ff */
[----:B------:R0:W4:Y:S03]  /*25a0*/  @P4 LDG.E.U16 R215, [R202.64] ;  /* 0x00000008cad74981 */ /* 0x000126000c1e1500 */
[----:B------:R-:W-:Y:S02]  /*25b0*/  IADD3.X R199, R45, UR5, RZ, P2, !PT ;  /* 0x000000052dc77c10 */ /* 0x000fe400097fe4ff */
[----:B-1----:R-:W-:-:S02]  /*25c0*/  PRMT R204, RZ, 0x7610, R204 ;  /* 0x00007610ffcc7816 */ /* 0x002fc400000000cc */
[----:B0-----:R-:W-:Y:S02]  /*25d0*/  IADD3 R202, P1, R42, UR4, RZ ;  /* 0x000000042aca7c10 */ /* 0x001fe4000ff3e0ff */
[----:B------:R-:W-:Y:S02]  /*25e0*/  PRMT R205, RZ, 0x7610, R205 ;  /* 0x00007610ffcd7816 */ /* 0x000fe400000000cd */
[----:B------:R0:W5:Y:S01]  /*25f0*/  @P0 LDG.E.U16 R204, [R198.64] ;  /* 0x00000008c6cc0981 */ /* 0x000162000c1e1500 */
[----:B------:R-:W-:Y:S02]  /*2600*/  IADD3.X R203, R43, UR5, RZ, P1, !PT ;  /* 0x000000052bcb7c10 */ /* 0x000fe40008ffe4ff */
[----:B------:R-:W-:-:S03]  /*2610*/  PRMT R224, RZ, 0x7610, R224 ;  /* 0x00007610ffe07816 */ /* 0x000fc600000000e0 */
[----:B------:R1:W5:Y:S01]  /*2620*/  @P3 LDG.E.U16 R205, [R202.64] ;  /* 0x00000008cacd3981 */ /* 0x000362000c1e1500 */
[----:B0-----:R-:W-:Y:S02]  /*2630*/  IADD3 R198, P0, R40, UR4, RZ ;  /* 0x0000000428c67c10 */ /* 0x001fe4000ff1e0ff */
[----:B------:R-:W-:Y:S02]  /*2640*/  ISETP.GT.AND P1, PT, R3, 0x1b, PT ;  /* 0x0000001b0300780c */ /* 0x000fe40003f24270 */
[----:B------:R-:W-:Y:S02]  /*2650*/  IADD3.X R199, R41, UR5, RZ, P0, !PT ;  /* 0x0000000529c77c10 */ /* 0x000fe400087fe4ff */
[----:B-1----:R-:W-:-:S03]  /*2660*/  IADD3 R202, P0, R38, UR4, RZ ;  /* 0x0000000426ca7c10 */ /* 0x002fc6000ff1e0ff */
[----:B------:R0:W5:Y:S01]  /*2670*/  @P3 LDG.E.U16 R224, [R198.64] ;  /* 0x00000008c6e03981 */ /* 0x000162000c1e1500 */
[----:B------:R-:W-:Y:S02]  /*2680*/  IADD3.X R203, R39, UR5, RZ, P0, !PT ;  /* 0x0000000527cb7c10 */ /* 0x000fe400087fe4ff */
[----:B------:R-:W-:Y:S02]  /*2690*/  PRMT R226, RZ, 0x7610, R226 ;  /* 0x00007610ffe27816 */ /* 0x000fe400000000e2 */
[----:B------:R-:W-:-:S04]  /*26a0*/  PRMT R228, RZ, 0x7610, R228 ;  /* 0x00007610ffe47816 */ /* 0x000fc800000000e4 */
[----:B------:R1:W5:Y:S01]  /*26b0*/  @P1 LDG.E.U16 R226, [R202.64] ;  /* 0x00000008cae21981 */ /* 0x000362000c1e1500 */
[----:B0-----:R-:W-:-:S04]  /*26c0*/  IADD3 R198, P0, R36, UR4, RZ ;  /* 0x0000000424c67c10 */ /* 0x001fc8000ff1e0ff */
[----:B------:R-:W-:-:S05]  /*26d0*/  IADD3.X R199, R37, UR5, RZ, P0, !PT ;  /* 0x0000000525c77c10 */ /* 0x000fca00087fe4ff */
[----:B------:R0:W5:Y:S01]  /*26e0*/  @P1 LDG.E.U16 R228, [R198.64] ;  /* 0x00000008c6e41981 */ /* 0x000162000c1e1500 */
[----:B------:R-:W-:Y:S02]  /*26f0*/  ISETP.GT.AND P1, PT, R3, 0x1c, PT ;  /* 0x0000001c0300780c */ /* 0x000fe40003f24270 */
[----:B------:R-:W-:Y:S02]  /*2700*/  PRMT R230, RZ, 0x7610, R230 ;  /* 0x00007610ffe67816 */ /* 0x000fe400000000e6 */
[----:B0-----:R-:W-:-:S04]  /*2710*/  IADD3 R198, P0, R34, UR4, RZ ;  /* 0x0000000422c67c10 */ /* 0x001fc8000ff1e0ff */
[----:B------:R-:W-:-:S05]  /*2720*/  IADD3.X R199, R35, UR5, RZ, P0, !PT ;  /* 0x0000000523c77c10 */ /* 0x000fca00087fe4ff */
[----:B------:R0:W5:Y:S01]  /*2730*/  @P1 LDG.E.U16 R230, [R198.64] ;  /* 0x00000008c6e61981 */ /* 0x000162000c1e1500 */
[----:B------:R-:W-:Y:S02]  /*2740*/  PRMT R232, RZ, 0x7610, R232 ;  /* 0x00007610ffe87816 */ /* 0x000fe400000000e8 */
        /* <DEDUP_REMOVED lines=22> */
[----:B------:R-:W-:Y:S01]  /*28b0*/  PRMT R242, RZ, 0x7610, R242 ;  /* 0x00007610fff27816 */ /* 0x000fe200000000f2 */
[----:B-1----:R-:W1:Y:S01]  /*28c0*/  S2R R203, SR_TID.X ;  /* 0x0000000000cb7919 */ /* 0x002e620000002100 */
[----:B0-----:R-:W-:-:S04]  /*28d0*/  IADD3 R198, P0, R216, UR4, RZ ;  /* 0x00000004d8c67c10 */ /* 0x001fc8000ff1e0ff */
[----:B------:R-:W-:-:S05]  /*28e0*/  IADD3.X R199, R217, UR5, RZ, P0, !PT ;  /* 0x00000005d9c77c10 */ /* 0x000fca00087fe4ff */
[----:B------:R0:W5:Y:S01]  /*28f0*/  @P1 LDG.E.U16 R242, [R198.64] ;  /* 0x00000008c6f21981 */ /* 0x000162000c1e1500 */
[----:B------:R-:W-:Y:S02]  /*2900*/  PRMT R244, RZ, 0x7610, R244 ;  /* 0x00007610fff47816 */ /* 0x000fe400000000f4 */
[----:B0-----:R-:W-:-:S04]  /*2910*/  IADD3 R198, P0, R220, UR4, RZ ;  /* 0x00000004dcc67c10 */ /* 0x001fc8000ff1e0ff */
[----:B------:R-:W-:-:S05]  /*2920*/  IADD3.X R199, R221, UR5, RZ, P0, !PT ;  /* 0x00000005ddc77c10 */ /* 0x000fca00087fe4ff */
[----:B------:R0:W5:Y:S04]  /*2930*/  @P1 LDG.E.U16 R244, [R198.64] ;  /* 0x00000008c6f41981 */ /* 0x000168000c1e1500 */
[----:B------:R-:W-:Y:S01]  /*2940*/  BAR.SYNC.DEFER_BLOCKING 0x0 ;  /* 0x0000000000007b1d */ /* 0x000fe20000010000 */
[----:B-1----:R-:W-:-:S04]  /*2950*/  LOP3.LUT R203, R203, 0x1f, RZ, 0xc0, !PT ;  /* 0x0000001fcbcb7812 */ /* 0x002fc800078ec0ff */
[----:B------:R-:W-:Y:S01]  /*2960*/  ISETP.GE.AND P2, PT, R203, R3, PT ;  /* 0x00000003cb00720c */ /* 0x000fe20003f46270 */
[----:B0-----:R-:W-:Y:S02]  /*2970*/  IMAD.MOV.U32 R198, RZ, RZ, R222 ;  /* 0x000000ffffc67224 */ /* 0x001fe400078e00de */
[--C-:B------:R-:W-:Y:S01]  /*2980*/  IMAD.MOV.U32 R199, RZ, RZ, R219.reuse ;  /* 0x000000ffffc77224 */ /* 0x100fe200078e00db */
[----:B------:R-:W-:-:S03]  /*2990*/  PRMT R219, RZ, 0x7610, R219 ;  /* 0x00007610ffdb7816 */ /* 0x000fc600000000db */
[----:B------:R-:W-:Y:S01]  /*29a0*/  IMAD.WIDE R202, R233, 0x2, R198 ;  /* 0x00000002e9ca7825 */ /* 0x000fe200078e02c6 */
[----:B------:R-:W-:Y:S02]  /*29b0*/  PRMT R222, RZ, 0x7610, R222 ;  /* 0x00007610ffde7816 */ /* 0x000fe400000000de */
[----:B------:R-:W-:-:S03]  /*29c0*/  PRMT R250, RZ, 0x7610, R250 ;  /* 0x00007610fffa7816 */ /* 0x000fc600000000fa */
[----:B------:R0:W5:Y:S02]  /*29d0*/  @!P2 LDG.E.U16 R219, [R202.64] ;  /* 0x00000008cadba981 */ /* 0x000164000c1e1500 */
[----:B0-----:R-:W-:-:S05]  /*29e0*/  IMAD.WIDE R202, R235, 0x2, R198 ;  /* 0x00000002ebca7825 */ /* 0x001fca00078e02c6 */
[----:B------:R0:W5:Y:S01]  /*29f0*/  @!P2 LDG.E.U16 R222, [R202.64] ;  /* 0x00000008cadea981 */ /* 0x000162000c1e1500 */
[----:B------:R-:W-:Y:S01]  /*2a00*/  PRMT R252, RZ, 0x7610, R252 ;  /* 0x00007610fffc7816 */ /* 0x000fe200000000fc */
[----:B0-----:R-:W-:-:S05]  /*2a10*/  IMAD.WIDE R202, R237, 0x2, R198 ;  /* 0x00000002edca7825 */ /* 0x001fca00078e02c6 */
[----:B------:R0:W5:Y:S02]  /*2a20*/  @!P2 LDG.E.U16 R250, [R202.64] ;  /* 0x00000008cafaa981 */ /* 0x000164000c1e1500 */
[----:B0-----:R-:W-:-:S05]  /*2a30*/  IMAD.WIDE R202, R239, 0x2, R198 ;  /* 0x00000002efca7825 */ /* 0x001fca00078e02c6 */
[----:B------:R0:W5:Y:S04]  /*2a40*/  @!P2 LDG.E.U16 R252, [R202.64] ;  /* 0x00000008cafca981 */ /* 0x000168000c1e1500 */
[----:B--2---:R-:W-:Y:S04]  /*2a50*/  STS.U16 [R2], R5 ;  /* 0x0000000502007388 */ /* 0x004fe80000000400 */
[----:B---3--:R-:W-:Y:S04]  /*2a60*/  STS.U16 [R2+0x100], R7 ;  /* 0x0001000702007388 */ /* 0x008fe80000000400 */
[----:B------:R-:W-:Y:S04]  /*2a70*/  STS.U16 [R2+0x1000], R6 ;  /* 0x0010000602007388 */ /* 0x000fe80000000400 */
[----:B------:R-:W-:Y:S04]  /*2a80*/  STS.U16 [R2+0x1100], R8 ;  /* 0x0011000802007388 */ /* 0x000fe80000000400 */
[----:B------:R-:W-:Y:S04]  /*2a90*/  STS.U16 [R2+0x2000], R4 ;  /* 0x0020000402007388 */ /* 0x000fe80000000400 */
[----:B------:R-:W-:Y:S04]  /*2aa0*/  STS.U16 [R2+0x2100], R125 ;  /* 0x0021007d02007388 */ /* 0x000fe80000000400 */
[----:B----4-:R-:W-:Y:S04]  /*2ab0*/  STS.U16 [R2+0x3000], R214 ;  /* 0x003000d602007388 */ /* 0x010fe80000000400 */
[----:B------:R-:W-:Y:S01]  /*2ac0*/  STS.U16 [R2+0x3100], R215 ;  /* 0x003100d702007388 */ /* 0x000fe20000000400 */
[----:B0-----:R-:W-:-:S03]  /*2ad0*/  LOP3.LUT R203, R223, 0x20, RZ, 0x3c, !PT ;  /* 0x00000020dfcb7812 */ /* 0x001fc600078e3cff */
[----:B-----5:R-:W-:Y:S04]  /*2ae0*/  STS.U16 [R249+0x200], R133 ;  /* 0x00020085f9007388 */ /* 0x020fe80000000400 */
[----:B------:R-:W-:Y:S04]  /*2af0*/  STS.U16 [R249+0x300], R138 ;  /* 0x0003008af9007388 */ /* 0x000fe80000000400 */
        /* <DEDUP_REMOVED lines=58> */
[----:B------:R-:W-:Y:S06]  /*2ea0*/  BAR.SYNC.DEFER_BLOCKING 0x0 ;  /* 0x0000000000007b1d */ /* 0x000fec0000010000 */
[----:B------:R-:W-:Y:S04]  /*2eb0*/  LDSM.16.MT88.4 R156, [R0] ;  /* 0x00000000009c783b */ /* 0x000fe80000004200 */
[----:B------:R-:W0:Y:S04]  /*2ec0*/  LDSM.16.M88.4 R4, [R225+0x4000] ;  /* 0x00400000e104783b */ /* 0x000e280000000200 */
[----:B------:R-:W1:Y:S04]  /*2ed0*/  LDSM.16.M88.4 R140, [R225+0x4200] ;  /* 0x00420000e18c783b */ /* 0x000e680000000200 */
[----:B------:R-:W2:Y:S04]  /*2ee0*/  LDSM.16.MT88.4 R148, [R0+0x80] ;  /* 0x000080000094783b */ /* 0x000ea80000004200 */
[----:B------:R-:W3:Y:S04]  /*2ef0*/  LDSM.16.MT88.4 R144, [R0+0x100] ;  /* 0x000100000090783b */ /* 0x000ee80000004200 */
[----:B------:R-:W4:Y:S04]  /*2f00*/  LDSM.16.MT88.4 R136, [R0+0x180] ;  /* 0x000180000088783b */ /* 0x000f280000004200 */
[----:B------:R-:W5:Y:S04]  /*2f10*/  LDSM.16.MT88.4 R132, [R0+0x2000] ;  /* 0x002000000084783b */ /* 0x000f680000004200 */
[----:B------:R-:W3:Y:S04]  /*2f20*/  LDSM.16.MT88.4 R128, [R0+0x2080] ;  /* 0x002080000080783b */ /* 0x000ee80000004200 */
[----:B------:R-:W3:Y:S04]  /*2f30*/  LDSM.16.MT88.4 R124, [R0+0x2100] ;  /* 0x00210000007c783b */ /* 0x000ee80000004200 */
[----:B------:R-:W3:Y:S01]  /*2f40*/  LDSM.16.MT88.4 R8, [R0+0x2180] ;  /* 0x002180000008783b */ /* 0x000ee20000004200 */
[----:B------:R-:W-:Y:S01]  /*2f50*/  UIADD3 UR6, UR6, -0x1, URZ ;  /* 0xffffffff06067890 */ /* 0x000fe2000fffe03f */
[C---:B0-----:R-:W-:Y:S08]  /*2f60*/  HMMA.16816.F32.BF16 R92, R156.reuse, R4, R92 ;  /* 0x000000049c5c723c */ /* 0x041ff0000004185c */
[----:B-1----:R-:W-:Y:S08]  /*2f70*/  HMMA.16816.F32.BF16 R120, R156, R140, R120 ;  /* 0x0000008c9c78723c */ /* 0x002ff00000041878 */
[C---:B--2---:R-:W-:Y:S08]  /*2f80*/  HMMA.16816.F32.BF16 R96, R148.reuse, R4, R96 ;  /* 0x000000049460723c */ /* 0x044ff00000041860 */
[----:B------:R-:W-:Y:S08]  /*2f90*/  HMMA.16816.F32.BF16 R100, R148, R140, R100 ;  /* 0x0000008c9464723c */ /* 0x000ff00000041864 */
[C---:B---3--:R-:W-:Y:S08]  /*2fa0*/  HMMA.16816.F32.BF16 R104, R144.reuse, R4, R104 ;  /* 0x000000049068723c */ /* 0x048ff00000041868 */
[----:B------:R-:W-:Y:S08]  /*2fb0*/  HMMA.16816.F32.BF16 R108, R144, R140, R108 ;  /* 0x0000008c906c723c */ /* 0x000ff0000004186c */
[C---:B----4-:R-:W-:Y:S08]  /*2fc0*/  HMMA.16816.F32.BF16 R112, R136.reuse, R4, R112 ;  /* 0x000000048870723c */ /* 0x050ff00000041870 */
[----:B------:R-:W-:Y:S01]  /*2fd0*/  HMMA.16816.F32.BF16 R116, R136, R140, R116 ;  /* 0x0000008c8874723c */ /* 0x000fe20000041874 */
[----:B------:R-:W-:Y:S01]  /*2fe0*/  ISETP.NE.U32.AND P0, PT, RZ, UR6, PT ;  /* 0x00000006ff007c0c */ /* 0x000fe2000bf05070 */
[----:B------:R-:W-:Y:S01]  /*2ff0*/  IMAD.U32 R219, RZ, RZ, UR7 ;  /* 0x00000007ffdb7e24 */ /* 0x000fe2000f8e00ff */
[----:B------:R-:W-:-:S03]  /*3000*/  UIMAD.WIDE UR4, UR39, 0x2, UR4 ;  /* 0x00000002270478a5 */ /* 0x000fc6000f8e0204 */
[----:B------:R-:W-:Y:S02]  /*3010*/  IMAD.WIDE R218, R219, 0x2, R198 ;  /* 0x00000002dbda7825 */ /* 0x000fe400078e02c6 */
[----:B-----5:R-:W-:Y:S01]  /*3020*/  HMMA.16816.F32.BF16 R92, R132, R6, R92 ;  /* 0x00000006845c723c */ /* 0x020fe2000004185c */
[----:B------:R-:W-:Y:S01]  /*3030*/  IADD3 R3, R3, -0x20, RZ ;  /* 0xffffffe003037810 */ /* 0x000fe20007ffe0ff */
[----:B------:R-:W-:-:S06]  /*3040*/  IMAD.MOV.U32 R222, RZ, RZ, R218 ;  /* 0x000000ffffde7224 */ /* 0x000fcc00078e00da */
[----:B------:R-:W-:Y:S08]  /*3050*/  HMMA.16816.F32.BF16 R120, R132, R142, R120 ;  /* 0x0000008e8478723c */ /* 0x000ff00000041878 */
[C---:B------:R-:W-:Y:S08]  /*3060*/  HMMA.16816.F32.BF16 R96, R128.reuse, R6, R96 ;  /* 0x000000068060723c */ /* 0x040ff00000041860 */
[----:B------:R-:W-:Y:S08]  /*3070*/  HMMA.16816.F32.BF16 R100, R128, R142, R100 ;  /* 0x0000008e8064723c */ /* 0x000ff00000041864 */
[C---:B------:R-:W-:Y:S08]  /*3080*/  HMMA.16816.F32.BF16 R104, R124.reuse, R6, R104 ;  /* 0x000000067c68723c */ /* 0x040ff00000041868 */
[----:B------:R-:W-:Y:S08]  /*3090*/  HMMA.16816.F32.BF16 R108, R124, R142, R108 ;  /* 0x0000008e7c6c723c */ /* 0x000ff0000004186c */
[C---:B------:R-:W-:Y:S08]  /*30a0*/  HMMA.16816.F32.BF16 R112, R8.reuse, R6, R112 ;  /* 0x000000060870723c */ /* 0x040ff00000041870 */
[----:B------:R-:W-:Y:S01]  /*30b0*/  HMMA.16816.F32.BF16 R116, R8, R142, R116 ;  /* 0x0000008e0874723c */ /* 0x000fe20000041874 */
[----:B------:R-:W-:Y:S01]  /*30c0*/  @!P0 CALL.REL.NOINC `(.L_x_2) ;  /* 0x0000001000008944 */ /* 0x000fe20003c00000 */
[----:B------:R-:W-:Y:S06]  /*30d0*/  BRA `(.L_x_3) ;  /* 0xffffe65000007947 */ /* 0x000fec000383ffff */
.L_x_2:
[----:B------:R-:W-:-:S06]  /*30e0*/  NOP ;  /* 0x0000000000007918 */ /* 0x000fcc0000000000 */
[----:B------:R-:W-:-:S08]  /*30f0*/  NOP ;  /* 0x0000000000007918 */ /* 0x000fd00000000000 */
[----:B------:R-:W-:Y:S02]  /*3100*/  F2FP.BF16.PACK_AB R5, R103, R102 ;  /* 0x000000666705723e */ /* 0x000fe400000010ff */
[----:B------:R-:W-:-:S02]  /*3110*/  F2FP.BF16.PACK_AB R101, R101, R100 ;  /* 0x000000646565723e */ /* 0x000fc400000010ff */
[----:B------:R-:W-:Y:S02]  /*3120*/  F2FP.BF16.PACK_AB R9, R123, R122 ;  /* 0x0000007a7b09723e */ /* 0x000fe400000010ff */
[----:B------:R-:W-:Y:S02]  /*3130*/  F2FP.BF16.PACK_AB R121, R121, R120 ;  /* 0x000000787979723e */ /* 0x000fe400000010ff */
[----:B------:R-:W-:Y:S02]  /*3140*/  F2FP.BF16.PACK_AB R7, R119, R118 ;  /* 0x000000767707723e */ /* 0x000fe400000010ff */
[----:B------:R-:W-:Y:S02]  /*3150*/  F2FP.BF16.PACK_AB R6, R115, R114 ;  /* 0x000000727306723e */ /* 0x000fe400000010ff */
        /* <DEDUP_REMOVED lines=10> */
.L_x_1:
[----:B------:R-:W0:Y:S01]  /*3200*/  S2R R13, SR_TID.X ;  /* 0x00000000000d7919 */ /* 0x000e220000002100 */
[----:B------:R-:W-:Y:S01]  /*3210*/  LOP3.LUT R251, R251, 0x1800, RZ, 0xc0, !PT ;  /* 0x00001800fbfb7812 */ /* 0x000fe200078ec0ff */
[----:B------:R-:W-:Y:S02]  /*3220*/  IMAD R15, R229, c[0x0][0x198], RZ ;  /* 0x00006600e50f7a24 */ /* 0x000fe400078e02ff */
[----:B------:R-:W-:Y:S01]  /*3230*/  BAR.SYNC.DEFER_BLOCKING 0x0 ;  /* 0x0000000000007b1d */ /* 0x000fe20000010000 */
[----:B------:R-:W-:Y:S02]  /*3240*/  ISETP.GE.AND P3, PT, R227, c[0x0][0x178], PT ;  /* 0x00005e00e3007a0c */ /* 0x000fe40003f66270 */
[C---:B------:R-:W-:Y:S02]  /*3250*/  ISETP.GE.AND P0, PT, R229.reuse, c[0x0][0x17c], PT ;  /* 0x00005f00e5007a0c */ /* 0x040fe40003f06270 */
[----:B------:R-:W-:Y:S01]  /*3260*/  ISETP.LT.AND P3, PT, R229, c[0x0][0x17c], !P3 ;  /* 0x00005f00e5007a0c */ /* 0x000fe20005f61270 */
[----:B------:R-:W1:Y:S01]  /*3270*/  S2R R3, SR_TID.X ;  /* 0x0000000000037919 */ /* 0x000e620000002100 */
[----:B------:R-:W-:-:S02]  /*3280*/  ISETP.LT.AND P0, PT, R231, c[0x0][0x178], !P0 ;  /* 0x00005e00e7007a0c */ /* 0x000fc40004701270 */
[----:B------:R-:W-:-:S04]  /*3290*/  IADD3 R27, R15, c[0x0][0x198], RZ ;  /* 0x000066000f1b7a10 */ /* 0x000fc80007ffe0ff */
[----:B------:R-:W-:-:S04]  /*32a0*/  IADD3 R29, R27, c[0x0][0x198], RZ ;  /* 0x000066001b1d7a10 */ /* 0x000fc80007ffe0ff */
[----:B------:R-:W-:Y:S01]  /*32b0*/  IADD3 R31, R29, c[0x0][0x198], RZ ;  /* 0x000066001d1f7a10 */ /* 0x000fe20007ffe0ff */
[----:B0-----:R-:W-:-:S03]  /*32c0*/  IMAD.SHL.U32 R2, R13, 0x4, RZ ;  /* 0x000000040d027824 */ /* 0x001fc600078e00ff */
[----:B------:R-:W-:Y:S01]  /*32d0*/  IADD3 R33, R31, c[0x0][0x198], RZ ;  /* 0x000066001f217a10 */ /* 0x000fe20007ffe0ff */
[C---:B------:R-:W-:Y:S02]  /*32e0*/  IMAD.SHL.U32 R0, R13.reuse, 0x20, RZ ;  /* 0x000000200d007824 */ /* 0x040fe400078e00ff */
[----:B------:R-:W-:Y:S01]  /*32f0*/  IMAD.SHL.U32 R12, R13, 0x400, RZ ;  /* 0x000004000d0c7824 */ /* 0x000fe200078e00ff */
[----:B------:R-:W-:Y:S02]  /*3300*/  LOP3.LUT R2, R2, 0x70, RZ, 0xc0, !PT ;  /* 0x0000007002027812 */ /* 0x000fe400078ec0ff */
[----:B------:R-:W-:Y:S02]  /*3310*/  LOP3.LUT R0, R251, 0x60, R0, 0xf8, !PT ;  /* 0x00000060fb007812 */ /* 0x000fe400078ef800 */
[----:B------:R-:W-:Y:S02]  /*3320*/  LOP3.LUT R13, R13, 0x7f, RZ, 0xc0, !PT ;  /* 0x0000007f0d0d7812 */ /* 0x000fe400078ec0ff */
[----:B-1----:R-:W-:-:S05]  /*3330*/  LOP3.LUT R3, R3, 0x60, RZ, 0xc0, !PT ;  /* 0x0000006003037812 */ /* 0x002fca00078ec0ff */
[----:B------:R-:W-:Y:S01]  /*3340*/  IMAD R3, R3, 0x8, R2 ;  /* 0x0000000803037824 */ /* 0x000fe200078e0202 */
[----:B------:R-:W-:-:S04]  /*3350*/  LOP3.LUT R2, R12, 0x1800, RZ, 0xc0, !PT ;  /* 0x000018000c027812 */ /* 0x000fc800078ec0ff */
[----:B------:R-:W-:Y:S01]  /*3360*/  LOP3.LUT R12, R0, R3, RZ, 0x3c, !PT ;  /* 0x00000003000c7212 */ /* 0x000fe200078e3cff */
[----:B------:R-:W-:Y:S01]  /*3370*/  IMAD R26, R13, 0x10, R2 ;  /* 0x000000100d1a7824 */ /* 0x000fe200078e0202 */
[C---:B------:R-:W-:Y:S02]  /*3380*/  IADD3 R3, R229.reuse, 0x1, RZ ;  /* 0x00000001e5037810 */ /* 0x040fe40007ffe0ff */
[----:B------:R-:W-:Y:S01]  /*3390*/  IADD3 R2, R229, 0x3, RZ ;  /* 0x00000003e5027810 */ /* 0x000fe20007ffe0ff */
[----:B------:R-:W-:Y:S01]  /*33a0*/  STS.128 [R12], R120 ;  /* 0x000000780c007388 */ /* 0x000fe20000000c00 */
[----:B------:R-:W-:Y:S01]  /*33b0*/  ISETP.GE.AND P1, PT, R3, c[0x0][0x17c], PT ;  /* 0x00005f0003007a0c */ /* 0x000fe20003f26270 */
[----:B------:R-:W-:Y:S01]  /*33c0*/  IMAD R3, R227, c[0x0][0x194], RZ ;  /* 0x00006500e3037a24 */ /* 0x000fe200078e02ff */
[----:B------:R-:W-:Y:S01]  /*33d0*/  ISETP.GE.AND P2, PT, R2, c[0x0][0x17c], PT ;  /* 0x00005f0002007a0c */ /* 0x000fe20003f46270 */
[----:B------:R0:W-:Y:S01]  /*33e0*/  STS.128 [R12+0x80], R8 ;  /* 0x000080080c007388 */ /* 0x0001e20000000c00 */
[----:B------:R-:W-:-:S02]  /*33f0*/  IADD3 R0, R229, 0x2, RZ ;  /* 0x00000002e5007810 */ /* 0x000fc40007ffe0ff */
[----:B------:R-:W-:Y:S01]  /*3400*/  LEA R2, P4, R3, c[0x0][0x170], 0x1 ;  /* 0x00005c0003027a11 */ /* 0x000fe200078808ff */
[----:B------:R-:W-:Y:S01]  /*3410*/  STS.128 [R12+0x400], R100 ;  /* 0x000400640c007388 */ /* 0x000fe20000000c00 */
[----:B------:R-:W-:Y:S02]  /*3420*/  ISETP.GE.AND P6, PT, R0, c[0x0][0x17c], PT ;  /* 0x00005f0000007a0c */ /* 0x000fe40003fc6270 */
[----:B------:R-:W-:Y:S01]  /*3430*/  IADD3 R0, R229, 0x4, RZ ;  /* 0x00000004e5007810 */ /* 0x000fe20007ffe0ff */
[----:B------:R1:W-:Y:S04]  /*3440*/  STS.128 [R12+0x480], R4 ;  /* 0x000480040c007388 */ /* 0x0003e80000000c00 */
[----:B------:R-:W-:Y:S01]  /*3450*/  BAR.SYNC.DEFER_BLOCKING 0x0 ;  /* 0x0000000000007b1d */ /* 0x000fe20000010000 */
[----:B------:R-:W-:-:S02]  /*3460*/  ISETP.GE.AND P5, PT, R0, c[0x0][0x17c], PT ;  /* 0x00005f0000007a0c */ /* 0x000fc40003fa6270 */
[----:B------:R-:W-:Y:S02]  /*3470*/  IADD3 R0, R229, 0x5, RZ ;  /* 0x00000005e5007810 */ /* 0x000fe40007ffe0ff */
[----:B0-----:R-:W-:Y:S01]  /*3480*/  LOP3.LUT R8, R26, 0x20, RZ, 0x3c, !PT ;  /* 0x000000201a087812 */ /* 0x001fe200078e3cff */
[----:B-1----:R-:W-:-:S04]  /*3490*/  IMAD.MOV.U32 R4, RZ, RZ, c[0x0][0x194] ;  /* 0x00006500ff047624 */ /* 0x002fc800078e00ff */
[----:B------:R-:W-:Y:S01]  /*34a0*/  IMAD R4, R4, 0x80, R3 ;  /* 0x0000008004047824 */ /* 0x000fe200078e0203 */
[----:B------:R-:W-:-:S04]  /*34b0*/  LEA.HI.X.SX32 R3, R3, c[0x0][0x174], 0x1, P4 ;  /* 0x00005d0003037a11 */ /* 0x000fc800020f0eff */
[C---:B------:R-:W-:Y:S01]  /*34c0*/  LEA R20, P4, R4.reuse, c[0x0][0x170], 0x1 ;  /* 0x00005c0004147a11 */ /* 0x040fe200078808ff */
[--C-:B------:R-:W-:Y:S01]  /*34d0*/  IMAD.WIDE R12, R15, 0x2, R2.reuse ;  /* 0x000000020f0c7825 */ /* 0x100fe200078e0202 */
[----:B------:R-:W0:Y:S02]  /*34e0*/  LDS.128 R16, [R26] ;  /* 0x000000001a107984 */ /* 0x000e240000000c00 */
[----:B------:R-:W-:Y:S01]  /*34f0*/  LEA.HI.X.SX32 R21, R4, c[0x0][0x174], 0x1, P4 ;  /* 0x00005d0004157a11 */ /* 0x000fe200020f0eff */
[----:B------:R-:W-:Y:S01]  /*3500*/  IMAD.WIDE R22, R27, 0x2, R2 ;  /* 0x000000021b167825 */ /* 0x000fe200078e0202 */
[----:B------:R-:W-:Y:S01]  /*3510*/  LOP3.LUT R4, R26, 0x40, RZ, 0x3c, !PT ;  /* 0x000000401a047812 */ /* 0x000fe200078e3cff */
[----:B------:R-:W1:Y:S01]  /*3520*/  LDS.128 R8, [R8] ;  /* 0x0000000008087984 */ /* 0x000e620000000c00 */
[----:B------:R-:W-:Y:S01]  /*3530*/  ISETP.LT.AND P4, PT, R227, c[0x0][0x178], !P1 ;  /* 0x00005e00e3007a0c */ /* 0x000fe20004f81270 */
[----:B------:R-:W-:Y:S01]  /*3540*/  IMAD.WIDE R14, R15, 0x2, R20 ;  /* 0x000000020f0e7825 */ /* 0x000fe200078e0214 */
[----:B------:R-:W-:-:S02]  /*3550*/  ISETP.LT.AND P1, PT, R231, c[0x0][0x178], !P1 ;  /* 0x00005e00e7007a0c */ /* 0x000fc40004f21270 */
[----:B------:R-:W2:Y:S01]  /*3560*/  LDS.128 R4, [R4] ;  /* 0x0000000004047984 */ /* 0x000ea20000000c00 */
[----:B0-----:R-:W-:-:S03]  /*3570*/  PRMT R25, R16, 0x7632, R25 ;  /* 0x0000763210197816 */ /* 0x001fc60000000019 */
[----:B------:R0:W-:Y:S01]  /*3580*/  @P3 STG.E.U16 [R12.64], R16 ;  /* 0x000000100c003986 */ /* 0x0001e2000c101508 */
[----:B------:R-:W-:Y:S02]  /*3590*/  ISETP.GE.AND P3, PT, R0, c[0x0][0x17c], PT ;  /* 0x00005f0000007a0c */ /* 0x000fe40003f66270 */
[----:B------:R-:W-:Y:S01]  /*35a0*/  IADD3 R0, R229, 0x6, RZ ;  /* 0x00000006e5007810 */ /* 0x000fe20007ffe0ff */
[----:B------:R-:W-:Y:S01]  /*35b0*/  @P0 STG.E.U16 [R14.64], R18 ;  /* 0x000000120e000986 */ /* 0x000fe2000c101508 */
[----:B------:R-:W-:Y:S02]  /*35c0*/  ISETP.LT.AND P0, PT, R227, c[0x0][0x178], !P6 ;  /* 0x00005e00e3007a0c */ /* 0x000fe40007701270 */
[----:B------:R-:W-:Y:S01]  /*35d0*/  ISETP.LT.AND P6, PT, R231, c[0x0][0x178], !P6 ;  /* 0x00005e00e7007a0c */ /* 0x000fe200077c1270 */
[----:B------:R3:W-:Y:S01]  /*35e0*/  @P4 STG.E.U16 [R22.64], R25 ;  /* 0x0000001916004986 */ /* 0x0007e2000c101508 */
[----:B------:R-:W-:Y:S02]  /*35f0*/  ISETP.GE.AND P4, PT, R0, c[0x0][0x17c], PT ;  /* 0x00005f0000007a0c */ /* 0x000fe40003f86270 */
[----:B------:R-:W-:-:S02]  /*3600*/  IADD3 R0, R229, 0x7, RZ ;  /* 0x00000007e5007810 */ /* 0x000fc40007ffe0ff */
[----:B0-----:R-:W-:Y:S02]  /*3610*/  LOP3.LUT R12, R26, 0x60, RZ, 0x3c, !PT ;  /* 0x000000601a0c7812 */ /* 0x001fe400078e3cff */
[----:B-1----:R-:W-:-:S04]  /*3620*/  PRMT R16, R8, 0x7632, R16 ;  /* 0x0000763208107816 */ /* 0x002fc80000000010 */
[----:B------:R-:W0:Y:S01]  /*3630*/  LDS.128 R12, [R12] ;  /* 0x000000000c0c7984 */ /* 0x000e220000000c00 */
[----:B---3--:R-:W-:Y:S01]  /*3640*/  PRMT R23, R18, 0x7632, R23 ;  /* 0x0000763212177816 */ /* 0x008fe20000000017 */
[----:B------:R-:W-:Y:S01]  /*3650*/  IMAD.WIDE R24, R27, 0x2, R20 ;  /* 0x000000021b187825 */ /* 0x000fe200078e0214 */
[----:B------:R-:W-:-:S03]  /*3660*/  PRMT R18, R10, 0x7632, R18 ;  /* 0x000076320a127816 */ /* 0x000fc60000000012 */
[----:B------:R-:W-:Y:S01]  /*3670*/  IMAD.WIDE R26, R29, 0x2, R2 ;  /* 0x000000021d1a7825 */ /* 0x000fe200078e0202 */
[----:B------:R1:W-:Y:S01]  /*3680*/  @P1 STG.E.U16 [R24.64], R23 ;  /* 0x0000001718001986 */ /* 0x0003e2000c101508 */
[----:B------:R-:W-:Y:S02]  /*3690*/  ISETP.LT.AND P1, PT, R227, c[0x0][0x178], !P2 ;  /* 0x00005e00e3007a0c */ /* 0x000fe40005721270 */
[----:B------:R-:W-:Y:S01]  /*36a0*/  ISETP.LT.AND P2, PT, R231, c[0x0][0x178], !P2 ;  /* 0x00005e00e7007a0c */ /* 0x000fe20005741270 */
[----:B------:R3:W-:Y:S01]  /*36b0*/  @P0 STG.E.U16 [R26.64], R8 ;  /* 0x000000081a000986 */ /* 0x0007e2000c101508 */
[----:B------:R-:W-:Y:S02]  /*36c0*/  ISETP.GE.AND P0, PT, R0, c[0x0][0x17c], PT ;  /* 0x00005f0000007a0c */ /* 0x000fe40003f06270 */
[----:B------:R-:W-:Y:S01]  /*36d0*/  IADD3 R0, R229, 0x9, RZ ;  /* 0x00000009e5007810 */ /* 0x000fe20007ffe0ff */
[----:B-1----:R-:W-:-:S04]  /*36e0*/  IMAD.WIDE R22, R29, 0x2, R20 ;  /* 0x000000021d167825 */ /* 0x002fc800078e0214 */
[----:B------:R-:W-:Y:S01]  /*36f0*/  IMAD.WIDE R28, R31, 0x2, R2 ;  /* 0x000000021f1c7825 */ /* 0x000fe200078e0202 */
[----:B------:R1:W-:Y:S01]  /*3700*/  @P6 STG.E.U16 [R22.64], R10 ;  /* 0x0000000a16006986 */ /* 0x0003e2000c101508 */
[----:B------:R-:W-:Y:S02]  /*3710*/  ISETP.LT.AND P6, PT, R227, c[0x0][0x178], !P5 ;  /* 0x00005e00e3007a0c */ /* 0x000fe40006fc1270 */
[----:B------:R-:W-:Y:S01]  /*3720*/  ISETP.LT.AND P5, PT, R231, c[0x0][0x178], !P5 ;  /* 0x00005e00e7007a0c */ /* 0x000fe20006fa1270 */
[----:B------:R-:W-:Y:S01]  /*3730*/  IMAD.WIDE R24, R31, 0x2, R20 ;  /* 0x000000021f187825 */ /* 0x000fe200078e0214 */
[----:B------:R-:W-:Y:S01]  /*3740*/  @P1 STG.E.U16 [R28.64], R16 ;  /* 0x000000101c001986 */ /* 0x000fe2000c101508 */
[----:B---3--:R-:W-:Y:S02]  /*3750*/  IADD3 R8, R229, 0x8, RZ ;  /* 0x00000008e5087810 */ /* 0x008fe40007ffe0ff */
[----:B------:R-:W-:Y:S01]  /*3760*/  IMAD.WIDE R26, R33, 0x2, R2 ;  /* 0x00000002211a7825 */ /* 0x000fe200078e0202 */
[----:B------:R3:W-:Y:S01]  /*3770*/  @P2 STG.E.U16 [R24.64], R18 ;  /* 0x0000001218002986 */ /* 0x0007e2000c101508 */
[----:B------:R-:W-:-:S02]  /*3780*/  ISETP.GE.AND P1, PT, R8, c[0x0][0x17c], PT ;  /* 0x00005f0008007a0c */ /* 0x000fc40003f26270 */
[C---:B------:R-:W-:Y:S01]  /*3790*/  IMAD.WIDE R30, R33.reuse, 0x2, R20 ;  /* 0x00000002211e7825 */ /* 0x040fe200078e0214 */
[----:B------:R-:W-:Y:S01]  /*37a0*/  IADD3 R33, R33, c[0x0][0x198], RZ ;  /* 0x0000660021217a10 */ /* 0x000fe20007ffe0ff */
[----:B--2---:R2:W-:Y:S01]  /*37b0*/  @P6 STG.E.U16 [R26.64], R4 ;  /* 0x000000041a006986 */ /* 0x0045e2000c101508 */
[----:B------:R-:W-:Y:S02]  /*37c0*/  ISETP.LT.AND P6, PT, R227, c[0x0][0x178], !P4 ;  /* 0x00005e00e3007a0c */ /* 0x000fe400067c1270 */
[----:B------:R-:W-:Y:S01]  /*37d0*/  ISETP.LT.AND P4, PT, R231, c[0x0][0x178], !P4 ;  /* 0x00005e00e7007a0c */ /* 0x000fe20006781270 */
[----:B------:R0:W-:Y:S01]  /*37e0*/  @P5 STG.E.U16 [R30.64], R6 ;  /* 0x000000061e005986 */ /* 0x0001e2000c101508 */
[----:B------:R-:W-:Y:S01]  /*37f0*/  ISETP.LT.AND P5, PT, R227, c[0x0][0x178], !P3 ;  /* 0x00005e00e3007a0c */ /* 0x000fe20005fa1270 */
[----:B-1----:R-:W-:Y:S01]  /*3800*/  IMAD.WIDE R22, R33, 0x2, R2 ;  /* 0x0000000221167825 */ /* 0x002fe200078e0202 */
[----:B------:R-:W-:Y:S02]  /*3810*/  ISETP.LT.AND P3, PT, R231, c[0x0][0x178], !P3 ;  /* 0x00005e00e7007a0c */ /* 0x000fe40005f61270 */
[C---:B------:R-:W-:Y:S01]  /*3820*/  IADD3 R35, R33.reuse, c[0x0][0x198], RZ ;  /* 0x0000660021237a10 */ /* 0x040fe20007ffe0ff */
[----:B---3--:R-:W-:Y:S01]  /*3830*/  IMAD.WIDE R24, R33, 0x2, R20 ;  /* 0x0000000221187825 */ /* 0x008fe200078e0214 */
[----:B------:R-:W-:-:S02]  /*3840*/  PRMT R8, R4, 0x7632, R8 ;  /* 0x0000763204087816 */ /* 0x000fc40000000008 */
[----:B------:R-:W-:Y:S01]  /*3850*/  PRMT R10, R6, 0x7632, R10 ;  /* 0x00007632060a7816 */ /* 0x000fe2000000000a */
[C---:B--2---:R-:W-:Y:S01]  /*3860*/  IMAD.WIDE R26, R35.reuse, 0x2, R2 ;  /* 0x00000002231a7825 */ /* 0x044fe200078e0202 */
[----:B------:R-:W-:Y:S02]  /*3870*/  ISETP.GE.AND P2, PT, R0, c[0x0][0x17c], PT ;  /* 0x00005f0000007a0c */ /* 0x000fe40003f46270 */
[----:B0-----:R-:W-:Y:S01]  /*3880*/  PRMT R6, R12, 0x7632, R6 ;  /* 0x000076320c067816 */ /* 0x001fe20000000006 */
[C---:B------:R-:W-:Y:S01]  /*3890*/  IMAD.WIDE R28, R35.reuse, 0x2, R20 ;  /* 0x00000002231c7825 */ /* 0x040fe200078e0214 */
[----:B------:R0:W-:Y:S01]  /*38a0*/  @P5 STG.E.U16 [R22.64], R8 ;  /* 0x0000000816005986 */ /* 0x0001e2000c101508 */
[----:B------:R-:W-:Y:S02]  /*38b0*/  IADD3 R35, R35, c[0x0][0x198], RZ ;  /* 0x0000660023237a10 */ /* 0x000fe40007ffe0ff */
[----:B------:R-:W-:Y:S01]  /*38c0*/  PRMT R16, R14, 0x7632, R16 ;  /* 0x000076320e107816 */ /* 0x000fe20000000010 */
[----:B------:R1:W-:Y:S01]  /*38d0*/  @P3 STG.E.U16 [R24.64], R10 ;  /* 0x0000000a18003986 */ /* 0x0003e2000c101508 */
[----:B------:R-:W-:-:S02]  /*38e0*/  ISETP.LT.AND P3, PT, R227, c[0x0][0x178], !P0 ;  /* 0x00005e00e3007a0c */ /* 0x000fc40004761270 */
[----:B------:R-:W-:Y:S01]  /*38f0*/  ISETP.LT.AND P0, PT, R231, c[0x0][0x178], !P0 ;  /* 0x00005e00e7007a0c */ /* 0x000fe20004701270 */
[----:B------:R2:W-:Y:S01]  /*3900*/  @P6 STG.E.U16 [R26.64], R12 ;  /* 0x0000000c1a006986 */ /* 0x0005e2000c101508 */
[----:B------:R-:W-:Y:S02]  /*3910*/  IADD3 R31, R35, c[0x0][0x198], RZ ;  /* 0x00006600231f7a10 */ /* 0x000fe40007ffe0ff */
[----:B------:R-:W-:Y:S01]  /*3920*/  IADD3 R0, R229, 0xa, RZ ;  /* 0x0000000ae5007810 */ /* 0x000fe20007ffe0ff */
[----:B------:R3:W-:Y:S01]  /*3930*/  @P4 STG.E.U16 [R28.64], R14 ;  /* 0x0000000e1c004986 */ /* 0x0007e2000c101508 */
[----:B------:R-:W-:Y:S01]  /*3940*/  ISETP.LT.AND P4, PT, R227, c[0x0][0x178], !P1 ;  /* 0x00005e00e3007a0c */ /* 0x000fe20004f81270 */
[----:B0-----:R-:W-:Y:S01]  /*3950*/  IMAD.WIDE R22, R35, 0x2, R2 ;  /* 0x0000000223167825 */ /* 0x001fe200078e0202 */
[----:B------:R-:W-:Y:S02]  /*3960*/  ISETP.GE.AND P5, PT, R0, c[0x0][0x17c], PT ;  /* 0x00005f0000007a0c */ /* 0x000fe40003fa6270 */
[----:B------:R-:W-:Y:S01]  /*3970*/  ISETP.LT.AND P6, PT, R231, c[0x0][0x178], !P1 ;  /* 0x00005e00e7007a0c */ /* 0x000fe20004fc1270 */
[----:B-1----:R-:W-:Y:S01]  /*3980*/  IMAD.WIDE R24, R35, 0x2, R20 ;  /* 0x0000000223187825 */ /* 0x002fe200078e0214 */
[----:B------:R0:W-:Y:S01]  /*3990*/  @P3 STG.E.U16 [R22.64], R6 ;  /* 0x0000000616003986 */ /* 0x0001e2000c101508 */
[----:B------:R-:W-:-:S02]  /*39a0*/  IADD3 R4, R229, 0xb, RZ ;  /* 0x0000000be5047810 */ /* 0x000fc40007ffe0ff */
[----:B--2---:R-:W-:Y:S01]  /*39b0*/  IMAD.WIDE R26, R31, 0x2, R2 ;  /* 0x000000021f1a7825 */ /* 0x004fe200078e0202 */
[----:B------:R1:W-:Y:S01]  /*39c0*/  @P0 STG.E.U16 [R24.64], R16 ;  /* 0x0000001018000986 */ /* 0x0003e2000c101508 */
[----:B------:R-:W-:Y:S02]  /*39d0*/  ISETP.LT.AND P0, PT, R227, c[0x0][0x178], !P2 ;  /* 0x00005e00e3007a0c */ /* 0x000fe40005701270 */
[--C-:B---3--:R-:W-:Y:S01]  /*39e0*/  IMAD.WIDE R28, R31, 0x2, R20.reuse ;  /* 0x000000021f1c7825 */ /* 0x108fe200078e0214 */
[----:B------:R-:W-:Y:S01]  /*39f0*/  ISETP.LT.AND P2, PT, R231, c[0x0][0x178], !P2 ;  /* 0x00005e00e7007a0c */ /* 0x000fe20005741270 */
[----:B------:R2:W-:Y:S01]  /*3a00*/  @P4 STG.E.U16 [R26.64], R17 ;  /* 0x000000111a004986 */ /* 0x0005e2000c101508 */
[----:B------:R-:W-:Y:S02]  /*3a10*/  IADD3 R31, R31, c[0x0][0x198], RZ ;  /* 0x000066001f1f7a10 */ /* 0x000fe40007ffe0ff */
[----:B------:R-:W-:Y:S01]  /*3a20*/  ISETP.LT.AND P4, PT, R227, c[0x0][0x178], !P5 ;  /* 0x00005e00e3007a0c */ /* 0x000fe20006f81270 */
[----:B------:R3:W-:Y:S01]  /*3a30*/  @P6 STG.E.U16 [R28.64], R19 ;  /* 0x000000131c006986 */ /* 0x0007e2000c101508 */
[C---:B------:R-:W-:Y:S01]  /*3a40*/  IADD3 R33, R31.reuse, c[0x0][0x198], RZ ;  /* 0x000066001f217a10 */ /* 0x040fe20007ffe0ff */
[----:B0-----:R-:W-:Y:S01]  /*3a50*/  IMAD.WIDE R22, R31, 0x2, R20 ;  /* 0x000000021f167825 */ /* 0x001fe200078e0214 */
[----:B------:R-:W-:-:S02]  /*3a60*/  PRMT R8, R17, 0x7632, R8 ;  /* 0x0000763211087816 */ /* 0x000fc40000000008 */
[----:B------:R-:W-:Y:S01]  /*3a70*/  IADD3 R0, R229, 0xc, RZ ;  /* 0x0000000ce5007810 */ /* 0x000fe20007ffe0ff */
[----:B-1----:R-:W-:Y:S01]  /*3a80*/  IMAD.WIDE R24, R33, 0x2, R2 ;  /* 0x0000000221187825 */ /* 0x002fe200078e0202 */
[----:B------:R-:W-:Y:S02]  /*3a90*/  PRMT R10, R19, 0x7632, R10 ;  /* 0x00007632130a7816 */ /* 0x000fe4000000000a */
[----:B------:R-:W-:Y:S01]  /*3aa0*/  ISETP.GE.AND P1, PT, R4, c[0x0][0x17c], PT ;  /* 0x00005f0004007a0c */ /* 0x000fe20003f26270 */
[----:B--2---:R-:W-:Y:S01]  /*3ab0*/  IMAD.WIDE R16, R31, 0x2, R2 ;  /* 0x000000021f107825 */ /* 0x004fe200078e0202 */
[----:B------:R-:W-:Y:S02]  /*3ac0*/  ISETP.GE.AND P3, PT, R0, c[0x0][0x17c], PT ;  /* 0x00005f0000007a0c */ /* 0x000fe40003f66270 */
[----:B------:R-:W-:Y:S02]  /*3ad0*/  ISETP.LT.AND P5, PT, R231, c[0x0][0x178], !P5 ;  /* 0x00005e00e7007a0c */ /* 0x000fe40006fa1270 */
[----:B------:R0:W-:Y:S01]  /*3ae0*/  @P0 STG.E.U16 [R16.64], R8 ;  /* 0x0000000810000986 */ /* 0x0001e2000c101508 */
[----:B---3--:R-:W-:-:S02]  /*3af0*/  IADD3 R19, R33, c[0x0][0x198], RZ ;  /* 0x0000660021137a10 */ /* 0x008fc40007ffe0ff */
[----:B------:R-:W-:Y:S01]  /*3b00*/  IADD3 R4, R229, 0xd, RZ ;  /* 0x0000000de5047810 */ /* 0x000fe20007ffe0ff */
[----:B------:R1:W-:Y:S01]  /*3b10*/  @P2 STG.E.U16 [R22.64], R10 ;  /* 0x0000000a16002986 */ /* 0x0003e2000c101508 */
[----:B------:R-:W-:Y:S02]  /*3b20*/  ISETP.LT.AND P2, PT, R227, c[0x0][0x178], !P1 ;  /* 0x00005e00e3007a0c */ /* 0x000fe40004f41270 */
[----:B------:R-:W-:Y:S01]  /*3b30*/  ISETP.LT.AND P1, PT, R231, c[0x0][0x178], !P1 ;  /* 0x00005e00e7007a0c */ /* 0x000fe20004f21270 */
[----:B------:R2:W-:Y:S01]  /*3b40*/  @P4 STG.E.U16 [R24.64], R9 ;  /* 0x0000000918004986 */ /* 0x0005e2000c101508 */
[----:B------:R-:W-:Y:S02]  /*3b50*/  ISETP.LT.AND P4, PT, R227, c[0x0][0x178], !P3 ;  /* 0x00005e00e3007a0c */ /* 0x000fe40005f81270 */
[----:B------:R-:W-:Y:S01]  /*3b60*/  IADD3 R0, R229, 0xe, RZ ;  /* 0x0000000ee5007810 */ /* 0x000fe20007ffe0ff */
[----:B0-----:R-:W-:Y:S01]  /*3b70*/  IMAD.WIDE R16, R33, 0x2, R20 ;  /* 0x0000000221107825 */ /* 0x001fe200078e0214 */
[----:B------:R-:W-:-:S02]  /*3b80*/  IADD3 R27, R19, c[0x0][0x198], RZ ;  /* 0x00006600131b7a10 */ /* 0x000fc40007ffe0ff */
[----:B------:R-:W-:Y:S02]  /*3b90*/  ISETP.GE.AND P6, PT, R4, c[0x0][0x17c], PT ;  /* 0x00005f0004007a0c */ /* 0x000fe40003fc6270 */
[----:B------:R-:W-:Y:S01]  /*3ba0*/  PRMT R4, R9, 0x7632, R4 ;  /* 0x0000763209047816 */ /* 0x000fe20000000004 */
[----:B-1----:R-:W-:Y:S01]  /*3bb0*/  IMAD.WIDE R22, R27, 0x2, R2 ;  /* 0x000000021b167825 */ /* 0x002fe200078e0202 */
[----:B------:R-:W-:Y:S01]  /*3bc0*/  ISETP.GE.AND P0, PT, R0, c[0x0][0x17c], PT ;  /* 0x00005f0000007a0c */ /* 0x000fe20003f06270 */
[----:B------:R0:W-:Y:S01]  /*3bd0*/  @P5 STG.E.U16 [R16.64], R11 ;  /* 0x0000000b10005986 */ /* 0x0001e2000c101508 */
[----:B------:R-:W-:Y:S01]  /*3be0*/  PRMT R0, R11, 0x7632, R0 ;  /* 0x000076320b007816 */ /* 0x000fe20000000000 */
[----:B--2---:R-:W-:Y:S01]  /*3bf0*/  IMAD.WIDE R8, R19, 0x2, R2 ;  /* 0x0000000213087825 */ /* 0x004fe200078e0202 */
[----:B------:R-:W-:Y:S02]  /*3c00*/  IADD3 R229, R229, 0xf, RZ ;  /* 0x0000000fe5e57810 */ /* 0x000fe40007ffe0ff */
[----:B------:R-:W-:Y:S01]  /*3c10*/  ISETP.LT.AND P3, PT, R231, c[0x0][0x178], !P3 ;  /* 0x00005e00e7007a0c */ /* 0x000fe20005f61270 */
[----:B------:R-:W-:Y:S01]  /*3c20*/  IMAD.WIDE R18, R19, 0x2, R20 ;  /* 0x0000000213127825 */ /* 0x000fe200078e0214 */
[----:B------:R1:W-:Y:S01]  /*3c30*/  @P2 STG.E.U16 [R8.64], R4 ;  /* 0x0000000408002986 */ /* 0x0003e2000c101508 */
[----:B------:R-:W-:-:S02]  /*3c40*/  IADD3 R25, R27, c[0x0][0x198], RZ ;  /* 0x000066001b197a10 */ /* 0x000fc40007ffe0ff */
[----:B------:R-:W-:Y:S01]  /*3c50*/  ISETP.GE.AND P5, PT, R229, c[0x0][0x17c], PT ;  /* 0x00005f00e5007a0c */ /* 0x000fe20003fa6270 */
[----:B------:R2:W-:Y:S01]  /*3c60*/  @P1 STG.E.U16 [R18.64], R0 ;  /* 0x0000000012001986 */ /* 0x0005e2000c101508 */
[----:B------:R-:W-:Y:S01]  /*3c70*/  ISETP.LT.AND P2, PT, R227, c[0x0][0x178], !P0 ;  /* 0x00005e00e3007a0c */ /* 0x000fe20004741270 */
[----:B0-----:R-:W-:Y:S01]  /*3c80*/  IMAD.WIDE R10, R25, 0x2, R20 ;  /* 0x00000002190a7825 */ /* 0x001fe200078e0214 */
[----:B------:R-:W-:Y:S01]  /*3c90*/  ISETP.LT.AND P0, PT, R231, c[0x0][0x178], !P0 ;  /* 0x00005e00e7007a0c */ /* 0x000fe20004701270 */
[----:B------:R0:W-:Y:S01]  /*3ca0*/  @P4 STG.E.U16 [R22.64], R5 ;  /* 0x0000000516004986 */ /* 0x0001e2000c101508 */
[----:B------:R-:W-:Y:S02]  /*3cb0*/  ISETP.LT.AND P4, PT, R227, c[0x0][0x178], !P6 ;  /* 0x00005e00e3007a0c */ /* 0x000fe40007781270 */
[----:B------:R-:W-:Y:S01]  /*3cc0*/  ISETP.LT.AND P6, PT, R231, c[0x0][0x178], !P6 ;  /* 0x00005e00e7007a0c */ /* 0x000fe200077c1270 */
[C---:B-1----:R-:W-:Y:S01]  /*3cd0*/  IMAD.WIDE R8, R25.reuse, 0x2, R2 ;  /* 0x0000000219087825 */ /* 0x042fe200078e0202 */
[----:B------:R-:W-:-:S02]  /*3ce0*/  IADD3 R29, R25, c[0x0][0x198], RZ ;  /* 0x00006600191d7a10 */ /* 0x000fc40007ffe0ff */
[----:B------:R-:W-:Y:S02]  /*3cf0*/  ISETP.LT.AND P1, PT, R227, c[0x0][0x178], !P5 ;  /* 0x00005e00e3007a0c */ /* 0x000fe40006f21270 */
[----:B------:R-:W-:Y:S01]  /*3d00*/  ISETP.LT.AND P5, PT, R231, c[0x0][0x178], !P5 ;  /* 0x00005e00e7007a0c */ /* 0x000fe20006fa1270 */
[----:B------:R-:W-:Y:S01]  /*3d10*/  IMAD.WIDE R16, R29, 0x2, R2 ;  /* 0x000000021d107825 */ /* 0x000fe200078e0202 */
[----:B--2---:R-:W-:Y:S02]  /*3d20*/  PRMT R0, R5, 0x7632, R0 ;  /* 0x0000763205007816 */ /* 0x004fe40000000000 */
[----:B0-----:R-:W-:Y:S01]  /*3d30*/  IADD3 R23, R29, c[0x0][0x198], RZ ;  /* 0x000066001d177a10 */ /* 0x001fe20007ffe0ff */
[----:B------:R-:W-:Y:S01]  /*3d40*/  IMAD.WIDE R4, R27, 0x2, R20 ;  /* 0x000000021b047825 */ /* 0x000fe200078e0214 */
[----:B------:R-:W-:-:S03]  /*3d50*/  PRMT R6, R7, 0x7632, R6 ;  /* 0x0000763207067816 */ /* 0x000fc60000000006 */
[----:B------:R-:W-:Y:S01]  /*3d60*/  IMAD.WIDE R18, R29, 0x2, R20 ;  /* 0x000000021d127825 */ /* 0x000fe200078e0214 */
[----:B------:R0:W-:Y:S03]  /*3d70*/  @P3 STG.E.U16 [R4.64], R7 ;  /* 0x0000000704003986 */ /* 0x0001e6000c101508 */
[C---:B------:R-:W-:Y:S01]  /*3d80*/  IMAD.WIDE R2, R23.reuse, 0x2, R2 ;  /* 0x0000000217027825 */ /* 0x040fe200078e0202 */
[----:B------:R1:W-:Y:S03]  /*3d90*/  @P4 STG.E.U16 [R8.64], R0 ;  /* 0x0000000008004986 */ /* 0x0003e6000c101508 */
[----:B------:R-:W-:Y:S01]  /*3da0*/  IMAD.WIDE R20, R23, 0x2, R20 ;  /* 0x0000000217147825 */ /* 0x000fe200078e0214 */
[----:B------:R1:W-:Y:S01]  /*3db0*/  @P6 STG.E.U16 [R10.64], R6 ;  /* 0x000000060a006986 */ /* 0x0003e2000c101508 */
[----:B0-----:R-:W-:-:S03]  /*3dc0*/  PRMT R5, R13, 0x7632, R5 ;  /* 0x000076320d057816 */ /* 0x001fc60000000005 */
[----:B------:R1:W-:Y:S04]  /*3dd0*/  @P2 STG.E.U16 [R16.64], R13 ;  /* 0x0000000d10002986 */ /* 0x0003e8000c101508 */
[----:B------:R1:W-:Y:S04]  /*3de0*/  @P0 STG.E.U16 [R18.64], R15 ;  /* 0x0000000f12000986 */ /* 0x0003e8000c101508 */
[----:B------:R1:W-:Y:S01]  /*3df0*/  @P1 STG.E.U16 [R2.64], R5 ;  /* 0x0000000502001986 */ /* 0x0003e2000c101508 */
[----:B------:R-:W-:Y:S05]  /*3e00*/  @!P5 EXIT ;  /* 0x000000000000d94d */ /* 0x000fea0003800000 */
[----:B-1----:R-:W-:-:S05]  /*3e10*/  PRMT R10, R15, 0x7632, R10 ;  /* 0x000076320f0a7816 */ /* 0x002fca000000000a */
[----:B------:R-:W-:Y:S01]  /*3e20*/  STG.E.U16 [R20.64], R10 ;  /* 0x0000000a14007986 */ /* 0x000fe2000c101508 */
[----:B------:R-:W-:Y:S05]  /*3e30*/  EXIT ;  /* 0x000000000000794d */ /* 0x000fea0003800000 */
.L_x_4:
[----:B------:R-:W-:-:S00]  /*3e40*/  BRA `(.L_x_4) ;  /* 0xfffffff000007947 */ /* 0x000fc0000383ffff */
[----:B------:R-:W-:-:S00]  /*3e50*/  NOP ;  /* 0x0000000000007918 */ /* 0x000fc00000000000 */
        /* <DEDUP_REMOVED lines=10> */
.L_x_5:


//--------------------- .nv.shared.matmul_kernel  --------------------------
	.section	.nv.shared.matmul_kernel,"aw",@nobits
	.sectionflags	@""
	.align	16
